def matmul_kernel(
    a_ptr,
    b_ptr,
    c_ptr,
    M,
    N,
    K,
    stride_am,
    stride_ak,
    stride_bk,
    stride_bn,
    stride_cm,
    stride_cn,
    BLOCK_M: tl.constexpr,
    BLOCK_N: tl.constexpr,
    BLOCK_K: tl.constexpr,
    GROUP_M: tl.constexpr,
):
    pid = tl.program_id(axis=0)
    num_pid_m = tl.cdiv(M, BLOCK_M)
    num_pid_n = tl.cdiv(N, BLOCK_N)
    num_pid_in_group = GROUP_M * num_pid_n
    group_id = pid // num_pid_in_group
    first_pid_m = group_id * GROUP_M
    group_size_m = min(num_pid_m - first_pid_m, GROUP_M)
    pid_m = first_pid_m + ((pid % num_pid_in_group) % group_size_m)
    pid_n = (pid % num_pid_in_group) // group_size_m

    offs_am = (pid_m * BLOCK_M + tl.arange(0, BLOCK_M)) % M
    offs_bn = (pid_n * BLOCK_N + tl.arange(0, BLOCK_N)) % N
    offs_k = tl.arange(0, BLOCK_K)
    a_ptrs = a_ptr + offs_am[:, None] * stride_am + offs_k[None, :] * stride_ak
    b_ptrs = b_ptr + offs_k[:, None] * stride_bk + offs_bn[None, :] * stride_bn

    acc = tl.zeros((BLOCK_M, BLOCK_N), dtype=tl.float32)
    for kk in range(0, tl.cdiv(K, BLOCK_K)):
        a = tl.load(a_ptrs, mask=offs_k[None, :] < K - kk * BLOCK_K, other=0.0)
        b = tl.load(b_ptrs, mask=offs_k[:, None] < K - kk * BLOCK_K, other=0.0)
        acc = tl.dot(a, b, acc)
        a_ptrs += BLOCK_K * stride_ak
        b_ptrs += BLOCK_K * stride_bk

    c = acc.to(c_ptr.dtype.element_ty)
    offs_cm = pid_m * BLOCK_M + tl.arange(0, BLOCK_M)
    offs_cn = pid_n * BLOCK_N + tl.arange(0, BLOCK_N)
    c_ptrs = c_ptr + offs_cm[:, None] * stride_cm + offs_cn[None, :] * stride_cn
    mask = (offs_cm[:, None] < M) & (offs_cn[None, :] < N)
    tl.store(c_ptrs, c, mask=mask)

# config = {"BLOCK_K": 16, "BLOCK_M": 128, "BLOCK_N": 16, "GROUP_M": 8, "arch": "sm_100", "dtype": "bf16", "num_ctas": 1, "num_stages": 3, "num_warps": 4}
# arch = sm_100


// ===== COMPILED SASS (sm_100a) =====

	.target	sm_100a

	.elftype	@"ET_EXEC"


//--------------------- .note.nv.tkinfo           --------------------------
	.section	.note.nv.tkinfo,"",@"SHT_NOTE"
	.sectionflags	@"SHF_NOTE_NV_TKINFO"
	.tkinfo
        /*0018*/ 	.word	0x00000081
        /*0030*/ 	.string	""
        /*0030*/ 	.string	"ptxas-blackwell"
        /*0030*/ 	.string	"Cuda compilation tools, release 12.9, V12.9.86"
        /*0030*/ 	.string	"Build cuda_12.9.r12.9/compiler.36037853_0"
        /*0030*/ 	.string	"-v  -suppress-debug-info  -lineinfo  -arch sm_100a "



//--------------------- .note.nv.cuver            --------------------------
	.section	.note.nv.cuver,"",@"SHT_NOTE"
	.sectionflags	@"SHF_NOTE_NV_CUVER"
        /*0018*/ 	.short	0x0001
        /*001a*/ 	.short	0x0064
        /*001c*/ 	.short	0x0001
        /*001e*/ 	.short	0x0000
        /*0020*/ 	.short	0x0001
        /*0022*/ 	.short	0x0000


//--------------------- .nv.info                  --------------------------
	.section	.nv.info,"",@"SHT_CUDA_INFO"
	.align	4


	//----- nvinfo : EIATTR_REGCOUNT
	.align		4
        /*0000*/ 	.byte	0x04, 0x2f
        /*0002*/ 	.short	(.L_4 - .L_3)
	.align		4
.L_3:
        /*0004*/ 	.word	index@(matmul_kernel)
        /*0008*/ 	.word	0x00000030


	//----- nvinfo : EIATTR_FRAME_SIZE
	.align		4
.L_4:
        /*000c*/ 	.byte	0x04, 0x11
        /*000e*/ 	.short	(.L_6 - .L_5)
	.align		4
.L_5:
        /*0010*/ 	.word	index@($__internal_2_$__cuda_sm10x_tcgen05_guardrail_trap_unallocated_columns_being_dealloced)
        /*0014*/ 	.word	0x00000000


	//----- nvinfo : EIATTR_FRAME_SIZE
	.align		4
.L_6:
        /*0018*/ 	.byte	0x04, 0x11
        /*001a*/ 	.short	(.L_8 - .L_7)
	.align		4
.L_7:
        /*001c*/ 	.word	index@($__internal_1_$__cuda_sm10x_tcgen05_guardrail_trap_phase_invalid_during_alloc)
        /*0020*/ 	.word	0x00000000


	//----- nvinfo : EIATTR_FRAME_SIZE
	.align		4
.L_8:
        /*0024*/ 	.byte	0x04, 0x11
        /*0026*/ 	.short	(.L_10 - .L_9)
	.align		4
.L_9:
        /*0028*/ 	.word	index@($__internal_0_$__cuda_sm10x_tcgen05_guardrail_trap_col_being_dealloced_not_returned_by_alloc)
        /*002c*/ 	.word	0x00000000


	//----- nvinfo : EIATTR_FRAME_SIZE
	.align		4
.L_10:
        /*0030*/ 	.byte	0x04, 0x11
        /*0032*/ 	.short	(.L_12 - .L_11)
	.align		4
.L_11:
        /*0034*/ 	.word	index@(matmul_kernel)
        /*0038*/ 	.word	0x00000000


	//----- nvinfo : EIATTR_MIN_STACK_SIZE
	.align		4
.L_12:
        /*003c*/ 	.byte	0x04, 0x12
        /*003e*/ 	.short	(.L_14 - .L_13)
	.align		4
.L_13:
        /*0040*/ 	.word	index@(matmul_kernel)
        /*0044*/ 	.word	0x00000000
.L_14:


//--------------------- .nv.info.matmul_kernel    --------------------------
	.section	.nv.info.matmul_kernel,"",@"SHT_CUDA_INFO"
	.sectionflags	@""
	.align	4


	//----- nvinfo : EIATTR_CUDA_API_VERSION
	.align		4
        /*0000*/ 	.byte	0x04, 0x37
        /*0002*/ 	.short	(.L_16 - .L_15)
.L_15:
        /*0004*/ 	.word	0x00000081


	//----- nvinfo : EIATTR_KPARAM_INFO
	.align		4
.L_16:
        /*0008*/ 	.byte	0x04, 0x17
        /*000a*/ 	.short	(.L_18 - .L_17)
.L_17:
        /*000c*/ 	.word	0x00000000
        /*0010*/ 	.short	0x000d
        /*0012*/ 	.short	0x0048
        /*0014*/ 	.byte	0x00, 0xf4, 0x21, 0x00


	//----- nvinfo : EIATTR_KPARAM_INFO
	.align		4
.L_18:
        /*0018*/ 	.byte	0x04, 0x17
        /*001a*/ 	.short	(.L_20 - .L_19)
.L_19:
        /*001c*/ 	.word	0x00000000
        /*0020*/ 	.short	0x000c
        /*0022*/ 	.short	0x0040
        /*0024*/ 	.byte	0x00, 0xf4, 0x21, 0x00


	//----- nvinfo : EIATTR_KPARAM_INFO
	.align		4
.L_20:
        /*0028*/ 	.byte	0x04, 0x17
        /*002a*/ 	.short	(.L_22 - .L_21)
.L_21:
        /*002c*/ 	.word	0x00000000
        /*0030*/ 	.short	0x000b
        /*0032*/ 	.short	0x0038
        /*0034*/ 	.byte	0x00, 0xf0, 0x11, 0x00


	//----- nvinfo : EIATTR_KPARAM_INFO
	.align		4
.L_22:
        /*0038*/ 	.byte	0x04, 0x17
        /*003a*/ 	.short	(.L_24 - .L_23)
.L_23:
        /*003c*/ 	.word	0x00000000
        /*0040*/ 	.short	0x000a
        /*0042*/ 	.short	0x0034
        /*0044*/ 	.byte	0x00, 0xf0, 0x11, 0x00


	//----- nvinfo : EIATTR_KPARAM_INFO
	.align		4
.L_24:
        /*0048*/ 	.byte	0x04, 0x17
        /*004a*/ 	.short	(.L_26 - .L_25)
.L_25:
        /*004c*/ 	.word	0x00000000
        /*0050*/ 	.short	0x0009
        /*0052*/ 	.short	0x0030
        /*0054*/ 	.byte	0x00, 0xf0, 0x11, 0x00


	//----- nvinfo : EIATTR_KPARAM_INFO
	.align		4
.L_26:
        /*0058*/ 	.byte	0x04, 0x17
        /*005a*/ 	.short	(.L_28 - .L_27)
.L_27:
        /*005c*/ 	.word	0x00000000
        /*0060*/ 	.short	0x0008
        /*0062*/ 	.short	0x002c
        /*0064*/ 	.byte	0x00, 0xf0, 0x11, 0x00


	//----- nvinfo : EIATTR_KPARAM_INFO
	.align		4
.L_28:
        /*0068*/ 	.byte	0x04, 0x17
        /*006a*/ 	.short	(.L_30 - .L_29)
.L_29:
        /*006c*/ 	.word	0x00000000
        /*0070*/ 	.short	0x0007
        /*0072*/ 	.short	0x0028
        /*0074*/ 	.byte	0x00, 0xf0, 0x11, 0x00


	//----- nvinfo : EIATTR_KPARAM_INFO
	.align		4
.L_30:
        /*0078*/ 	.byte	0x04, 0x17
        /*007a*/ 	.short	(.L_32 - .L_31)
.L_31:
        /*007c*/ 	.word	0x00000000
        /*0080*/ 	.short	0x0006
        /*0082*/ 	.short	0x0024
        /*0084*/ 	.byte	0x00, 0xf0, 0x11, 0x00


	//----- nvinfo : EIATTR_KPARAM_INFO
	.align		4
.L_32:
        /*0088*/ 	.byte	0x04, 0x17
        /*008a*/ 	.short	(.L_34 - .L_33)
.L_33:
        /*008c*/ 	.word	0x00000000
        /*0090*/ 	.short	0x0005
        /*0092*/ 	.short	0x0020
        /*0094*/ 	.byte	0x00, 0xf0, 0x11, 0x00


	//----- nvinfo : EIATTR_KPARAM_INFO
	.align		4
.L_34:
        /*0098*/ 	.byte	0x04, 0x17
        /*009a*/ 	.short	(.L_36 - .L_35)
.L_35:
        /*009c*/ 	.word	0x00000000
        /*00a0*/ 	.short	0x0004
        /*00a2*/ 	.short	0x001c
        /*00a4*/ 	.byte	0x00, 0xf0, 0x11, 0x00


	//----- nvinfo : EIATTR_KPARAM_INFO
	.align		4
.L_36:
        /*00a8*/ 	.byte	0x04, 0x17
        /*00aa*/ 	.short	(.L_38 - .L_37)
.L_37:
        /*00ac*/ 	.word	0x00000000
        /*00b0*/ 	.short	0x0003
        /*00b2*/ 	.short	0x0018
        /*00b4*/ 	.byte	0x00, 0xf0, 0x11, 0x00


	//----- nvinfo : EIATTR_KPARAM_INFO
	.align		4
.L_38:
        /*00b8*/ 	.byte	0x04, 0x17
        /*00ba*/ 	.short	(.L_40 - .L_39)
.L_39:
        /*00bc*/ 	.word	0x00000000
        /*00c0*/ 	.short	0x0002
        /*00c2*/ 	.short	0x0010
        /*00c4*/ 	.byte	0x00, 0xf4, 0x21, 0x00


	//----- nvinfo : EIATTR_KPARAM_INFO
	.align		4
.L_40:
        /*00c8*/ 	.byte	0x04, 0x17
        /*00ca*/ 	.short	(.L_42 - .L_41)
.L_41:
        /*00cc*/ 	.word	0x00000000
        /*00d0*/ 	.short	0x0001
        /*00d2*/ 	.short	0x0008
        /*00d4*/ 	.byte	0x00, 0xf4, 0x21, 0x00


	//----- nvinfo : EIATTR_KPARAM_INFO
	.align		4
.L_42:
        /*00d8*/ 	.byte	0x04, 0x17
        /*00da*/ 	.short	(.L_44 - .L_43)
.L_43:
        /*00dc*/ 	.word	0x00000000
        /*00e0*/ 	.short	0x0000
        /*00e2*/ 	.short	0x0000
        /*00e4*/ 	.byte	0x00, 0xf4, 0x21, 0x00


	//----- nvinfo : EIATTR_AT_ENTRY_FRAGMENTS
	.align		4
.L_44:
        /*00e8*/ 	.byte	0x04, 0x4f
        /*00ea*/ 	.short	(.L_46 - .L_45)


	//   ....[0]....
.L_45:
        /*00ec*/ 	.word	0x00000004


	//----- nvinfo : EIATTR_RESERVED_SMEM_USED
	.align		4
.L_46:
        /*00f0*/ 	.byte	0x01, 0x41
	.zero		2


	//----- nvinfo : EIATTR_SPARSE_MMA_MASK
	.align		4
        /*00f4*/ 	.byte	0x03, 0x50
        /*00f6*/ 	.short	0x0000


	//----- nvinfo : EIATTR_TCGEN05_1CTA_USED
	.align		4
        /*00f8*/ 	.byte	0x01, 0x51
	.zero		2


	//----- nvinfo : EIATTR_MAXREG_COUNT
	.align		4
        /*00fc*/ 	.byte	0x03, 0x1b
        /*00fe*/ 	.short	0x00ff


	//----- nvinfo : EIATTR_NUM_BARRIERS
	.align		4
        /*0100*/ 	.byte	0x02, 0x4c
        /*0102*/ 	.byte	0x01
	.zero		1


	//----- nvinfo : EIATTR_INT_WARP_WIDE_INSTR_OFFSETS
	.align		4
        /*0104*/ 	.byte	0x04, 0x31
        /*0106*/ 	.short	(.L_48 - .L_47)


	//   ....[0]....
.L_47:
        /*0108*/ 	.word	0x00000dd0


	//   ....[1]....
        /*010c*/ 	.word	0x00000f40


	//   ....[2]....
        /*0110*/ 	.word	0x000019a0


	//   ....[3]....
        /*0114*/ 	.word	0x00003730


	//   ....[4]....
        /*0118*/ 	.word	0x00003780


	//----- nvinfo : EIATTR_COOP_GROUP_MASK_REGIDS
	.align		4
.L_48:
        /*011c*/ 	.byte	0x04, 0x29
        /*011e*/ 	.short	(.L_50 - .L_49)


	//   ....[0]....
.L_49:
        /*0120*/ 	.word	0xffffffff


	//   ....[1]....
        /*0124*/ 	.word	0xffffffff


	//   ....[2]....
        /*0128*/ 	.word	0xffffffff


	//   ....[3]....
        /*012c*/ 	.word	0xffffffff


	//----- nvinfo : EIATTR_COOP_GROUP_INSTR_OFFSETS
	.align		4
.L_50:
        /*0130*/ 	.byte	0x04, 0x28
        /*0132*/ 	.short	(.L_52 - .L_51)


	//   ....[0]....
.L_51:
        /*0134*/ 	.word	0x00000070


	//   ....[1]....
        /*0138*/ 	.word	0x00000320


	//   ....[2]....
        /*013c*/ 	.word	0x000035d0


	//   ....[3]....
        /*0140*/ 	.word	0x00003830


	//----- nvinfo : EIATTR_VRC_CTA_INIT_COUNT
	.align		4
.L_52:
        /*0144*/ 	.byte	0x02, 0x4a
        /*0146*/ 	.byte	0x80
	.zero		1


	//----- nvinfo : EIATTR_MBARRIER_INSTR_OFFSETS
	.align		4
        /*0148*/ 	.byte	0x04, 0x39
        /*014a*/ 	.short	(.L_54 - .L_53)


	//   ....[0]....
.L_53:
        /*014c*/ 	.word	0x000010b0
        /*0150*/ 	.word	0x000000ff
        /*0154*/ 	.word	0x00000000
        /*0158*/ 	.short	0x0100
        /*015a*/ 	.byte	0x0b
	.zero		1


	//   ....[1]....
        /*015c*/ 	.word	0x000019d0
        /*0160*/ 	.word	0x000000ff
        /*0164*/ 	.word	0x00000408
        /*0168*/ 	.short	0x0100
        /*016a*/ 	.byte	0x07
	.zero		1


	//   ....[2]....
        /*016c*/ 	.word	0x00002980
        /*0170*/ 	.word	0x000000ff
        /*0174*/ 	.word	0x00000000
        /*0178*/ 	.short	0x010a
        /*017a*/ 	.byte	0x0b
	.zero		1


	//   ....[3]....
        /*017c*/ 	.word	0x00002dc0
        /*0180*/ 	.word	0x000000ff
        /*0184*/ 	.word	0x00000000
        /*0188*/ 	.short	0x010a
        /*018a*/ 	.byte	0x0b
	.zero		1


	//   ....[4]....
        /*018c*/ 	.word	0x00002ec0
        /*0190*/ 	.word	0x000000ff
        /*0194*/ 	.word	0x00000400
        /*0198*/ 	.short	0x0108
        /*019a*/ 	.byte	0x07
	.zero		1


	//   ....[5]....
        /*019c*/ 	.word	0x00002f00
        /*01a0*/ 	.word	0x000000ff
        /*01a4*/ 	.word	0x00000408
        /*01a8*/ 	.short	0x0108
        /*01aa*/ 	.byte	0x07
	.zero		1


	//   ....[6]....
        /*01ac*/ 	.word	0x00003850
        /*01b0*/ 	.word	0x000000ff
        /*01b4*/ 	.word	0x00000000
        /*01b8*/ 	.short	0x010a
        /*01ba*/ 	.byte	0x0b
	.zero		1


	//   ....[7]....
        /*01bc*/ 	.word	0x00003880
        /*01c0*/ 	.word	0x000000ff
        /*01c4*/ 	.word	0x00000000
        /*01c8*/ 	.short	0x010a
        /*01ca*/ 	.byte	0x0b
	.zero		1


	//----- nvinfo : EIATTR_NUM_MBARRIERS
	.align		4
.L_54:
        /*01cc*/ 	.byte	0x03, 0x38
        /*01ce*/ 	.short	0x0002


	//----- nvinfo : EIATTR_EXIT_INSTR_OFFSETS
	.align		4
        /*01d0*/ 	.byte	0x04, 0x1c
        /*01d2*/ 	.short	(.L_56 - .L_55)


	//   ....[0]....
.L_55:
        /*01d4*/ 	.word	0x00003840


	//----- nvinfo : EIATTR_REQNTID
	.align		4
.L_56:
        /*01d8*/ 	.byte	0x04, 0x10
        /*01da*/ 	.short	(.L_58 - .L_57)
.L_57:
        /*01dc*/ 	.word	0x00000080
        /*01e0*/ 	.word	0x00000001
        /*01e4*/ 	.word	0x00000001


	//----- nvinfo : EIATTR_CRS_STACK_SIZE
	.align		4
.L_58:
        /*01e8*/ 	.byte	0x04, 0x1e
        /*01ea*/ 	.short	(.L_60 - .L_59)
.L_59:
        /*01ec*/ 	.word	0x00000000


	//----- nvinfo : EIATTR_CBANK_PARAM_SIZE
	.align		4
.L_60:
        /*01f0*/ 	.byte	0x03, 0x19
        /*01f2*/ 	.short	0x0050


	//----- nvinfo : EIATTR_PARAM_CBANK
	.align		4
        /*01f4*/ 	.byte	0x04, 0x0a
        /*01f6*/ 	.short	(.L_62 - .L_61)
	.align		4
.L_61:
        /*01f8*/ 	.word	index@(.nv.constant0.matmul_kernel)
        /*01fc*/ 	.short	0x0380
        /*01fe*/ 	.short	0x0050


	//----- nvinfo : EIATTR_SW_WAR
	.align		4
.L_62:
        /*0200*/ 	.byte	0x04, 0x36
        /*0202*/ 	.short	(.L_64 - .L_63)
.L_63:
        /*0204*/ 	.word	0x00000008
.L_64:


//--------------------- .nv.compat                --------------------------
	.section	.nv.compat,"",@"SHT_CUDA_COMPAT_INFO"
	.align	4
        /*0000*/ 	.byte	0x02, 0x02, 0x02, 0x00, 0x02, 0x05, 0x05, 0x00, 0x02, 0x03, 0x00, 0x00, 0x02, 0x06, 0x01, 0x00


//--------------------- .nv.callgraph             --------------------------
	.section	.nv.callgraph,"",@"SHT_CUDA_CALLGRAPH"
	.align	4
	.sectionentsize	8
	.align		4
        /*0000*/ 	.word	0x00000000
	.align		4
        /*0004*/ 	.word	0xffffffff
	.align		4
        /*0008*/ 	.word	0x00000000
	.align		4
        /*000c*/ 	.word	0xfffffffe
	.align		4
        /*0010*/ 	.word	0x00000000
	.align		4
        /*0014*/ 	.word	0xfffffffd
	.align		4
        /*0018*/ 	.word	0x00000000
	.align		4
        /*001c*/ 	.word	0xfffffffc


//--------------------- .text.matmul_kernel       --------------------------
	.section	.text.matmul_kernel,"ax",@progbits
	.align	128
        .global         matmul_kernel
        .type           matmul_kernel,@function
        .size           matmul_kernel,(.L_x_21 - matmul_kernel)
        .other          matmul_kernel,@"STO_CUDA_ENTRY STV_DEFAULT"
matmul_kernel:
.text.matmul_kernel:
[----:B------:R-:W0:Y:S01]  /*0000*/  LDC R1, c[0x0][0x37c] ;  /* 0x0000df00ff017b82 */ /* 0x000e220000000800 */
[----:B------:R-:W1:Y:S01]  /*0010*/  S2R R13, SR_TID.X ;  /* 0x00000000000d7919 */ /* 0x000e620000002100 */
[----:B------:R-:W2:Y:S01]  /*0020*/  LDCU.64 UR16, c[0x0][0x358] ;  /* 0x00006b00ff1077ac */ /* 0x000ea20008000a00 */
[----:B-1----:R-:W-:-:S13]  /*0030*/  ISETP.GE.U32.AND P0, PT, R13, 0x20, PT ;  /* 0x000000200d00780c */ /* 0x002fda0003f06070 */
[----:B------:R-:W-:Y:S02]  /*0040*/  VOTEU.ANY UP0, P0 ;  /* 0x0000000000ff7886 */ /* 0x000fe40000000100 */
[----:B0-2---:R-:W-:Y:S05]  /*0050*/  BRA.U UP0, `(.L_x_0) ;  /* 0x0000000100b47547 */ /* 0x005fea000b800000 */
[----:B------:R-:W0:Y:S01]  /*0060*/  S2UR UR6, SR_CgaCtaId ;  /* 0x00000000000679c3 */ /* 0x000e220000008800 */
[----:B------:R-:W-:Y:S01]  /*0070*/  NOP ;  /* 0x0000000000007918 */ /* 0x000fe20000000000 */
[----:B------:R-:W-:Y:S02]  /*0080*/  UMOV UR4, 0x40 ;  /* 0x0000004000047882 */ /* 0x000fe40000000000 */
[----:B0-----:R-:W-:-:S09]  /*0090*/  ULEA UR4, UR6, UR4, 0x18 ;  /* 0x0000000406047291 */ /* 0x001fd2000f8ec0ff */
[----:B------:R-:W0:Y:S01]  /*00a0*/  LDS.U8 R0, [UR4] ;  /* 0x00000004ff007984 */ /* 0x000e220008000000 */
[----:B------:R-:W-:Y:S02]  /*00b0*/  UMOV UR4, 0x400 ;  /* 0x0000040000047882 */ /* 0x000fe40000000000 */
[----:B------:R-:W-:Y:S01]  /*00c0*/  ULEA UR4, UR6, UR4, 0x18 ;  /* 0x0000000406047291 */ /* 0x000fe2000f8ec0ff */
[----:B0-----:R-:W-:-:S13]  /*00d0*/  ISETP.NE.AND P0, PT, R0, RZ, PT ;  /* 0x000000ff0000720c */ /* 0x001fda0003f05270 */
[----:B------:R-:W-:Y:S05]  /*00e0*/  @P0 BRA `(.L_x_1) ;  /* 0x0000000000780947 */ /* 0x000fea0003800000 */
[----:B------:R-:W-:-:S13]  /*00f0*/  ELECT P0, URZ, PT ;  /* 0x0000000000ff782f */ /* 0x000fda0003800000 */
[----:B------:R-:W-:Y:S05]  /*0100*/  @!P0 BRA `(.L_x_2) ;  /* 0x0000000000808947 */ /* 0x000fea0003800000 */
[----:B------:R-:W-:Y:S01]  /*0110*/  UMOV UR5, 0x1 ;  /* 0x0000000100057882 */ /* 0x000fe20000000000 */
[----:B------:R-:W-:-:S04]  /*0120*/  IMAD.MOV.U32 R4, RZ, RZ, 0x1 ;  /* 0x00000001ff047424 */ /* 0x000fc800078e00ff */
[----:B------:R-:W-:Y:S04]  /*0130*/  DEPBAR.LE SB0, 0x36 ;  /* 0x00008d800000791a */ /* 0x000fe80000000000 */
[----:B------:R-:W0:Y:S02]  /*0140*/  UTCATOMSWS.FIND_AND_SET.ALIGN UP1, UR5, UR5 ;  /* 0x00000005000575e3 */ /* 0x000e240008020800 */
[----:B0-----:R-:W-:-:S04]  /*0150*/  PLOP3.LUT P0, PT, PT, PT, UP1, 0x80, 0x8 ;  /* 0x000000000008781c */ /* 0x001fc80003f0f018 */
[----:B------:R-:W-:-:S04]  /*0160*/  SEL R0, RZ, 0xffffffff, !P0 ;  /* 0xffffffffff007807 */ /* 0x000fc80004000000 */
[----:B------:R-:W-:Y:S01]  /*0170*/  ISETP.NE.AND P0, PT, R0, RZ, PT ;  /* 0x000000ff0000720c */ /* 0x000fe20003f05270 */
[----:B------:R-:W-:-:S12]  /*0180*/  IMAD.U32 R0, RZ, RZ, UR5 ;  /* 0x00000005ff007e24 */ /* 0x000fd8000f8e00ff */
[----:B------:R-:W-:Y:S05]  /*0190*/  @P0 BRA `(.L_x_3) ;  /* 0x0000000000240947 */ /* 0x000fea0003800000 */
.L_x_4:
[----:B------:R-:W-:Y:S05]  /*01a0*/  NANOSLEEP 0x64 ;  /* 0x000000640000795d */ /* 0x000fea0003800000 */
[----:B------:R-:W-:-:S05]  /*01b0*/  UMOV UR5, 0x1 ;  /* 0x0000000100057882 */ /* 0x000fca0000000000 */
[----:B------:R-:W-:Y:S04]  /*01c0*/  DEPBAR.LE SB0, 0x36 ;  /* 0x00008d800000791a */ /* 0x000fe80000000000 */
[----:B------:R-:W0:Y:S02]  /*01d0*/  UTCATOMSWS.FIND_AND_SET.ALIGN UP1, UR5, UR5 ;  /* 0x00000005000575e3 */ /* 0x000e240008020800 */
[----:B0-----:R-:W-:-:S04]  /*01e0*/  PLOP3.LUT P0, PT, PT, PT, UP1, 0x80, 0x8 ;  /* 0x000000000008781c */ /* 0x001fc80003f0f018 */
[----:B------:R-:W-:-:S04]  /*01f0*/  SEL R0, RZ, 0xffffffff, !P0 ;  /* 0xffffffffff007807 */ /* 0x000fc80004000000 */
[----:B------:R-:W-:Y:S01]  /*0200*/  ISETP.NE.AND P0, PT, R0, RZ, PT ;  /* 0x000000ff0000720c */ /* 0x000fe20003f05270 */
[----:B------:R-:W-:-:S12]  /*0210*/  IMAD.U32 R0, RZ, RZ, UR5 ;  /* 0x00000005ff007e24 */ /* 0x000fd8000f8e00ff */
[----:B------:R-:W-:Y:S05]  /*0220*/  @!P0 BRA `(.L_x_4) ;  /* 0xfffffffc00dc8947 */ /* 0x000fea000383ffff */
.L_x_3:
[----:B------:R-:W-:Y:S01]  /*0230*/  VIADD R3, R0, 0x10 ;  /* 0x0000001000037836 */ /* 0x000fe20000000000 */
[----:B------:R-:W-:Y:S01]  /*0240*/  UMOV UR5, 0x50 ;  /* 0x0000005000057882 */ /* 0x000fe20000000000 */
[----:B------:R-:W-:Y:S01]  /*0250*/  SHF.L.U32 R2, R4, R0, RZ ;  /* 0x0000000004027219 */ /* 0x000fe200000006ff */
[----:B------:R-:W-:Y:S01]  /*0260*/  ULEA UR5, UR6, UR5, 0x18 ;  /* 0x0000000506057291 */ /* 0x000fe2000f8ec0ff */
[----:B------:R-:W-:Y:S01]  /*0270*/  IMAD.SHL.U32 R0, R0, 0x20, RZ ;  /* 0x0000002000007824 */ /* 0x000fe200078e00ff */
[----:B------:R-:W-:-:S04]  /*0280*/  SHF.L.U32 R3, R4, R3, RZ ;  /* 0x0000000304037219 */ /* 0x000fc800000006ff */
[----:B------:R-:W-:-:S05]  /*0290*/  LOP3.LUT R2, R3, R2, RZ, 0xfc, !PT ;  /* 0x0000000203027212 */ /* 0x000fca00078efcff */
[----:B------:R0:W-:Y:S04]  /*02a0*/  ATOMS.OR RZ, [UR5], R2 ;  /* 0x00000002ffff798c */ /* 0x0001e8000b000005 */
[----:B------:R0:W-:Y:S01]  /*02b0*/  STS [UR4], R0 ;  /* 0x00000000ff007988 */ /* 0x0001e20008000804 */
[----:B------:R-:W-:Y:S05]  /*02c0*/  BRA `(.L_x_2) ;  /* 0x0000000000107947 */ /* 0x000fea0003800000 */
.L_x_1:
[----:B------:R-:W-:Y:S01]  /*02d0*/  IMAD.MOV.U32 R0, RZ, RZ, -0x1 ;  /* 0xffffffffff007424 */ /* 0x000fe200078e00ff */
[----:B------:R-:W-:-:S04]  /*02e0*/  MOV R2, 0x310 ;  /* 0x0000031000027802 */ /* 0x000fc80000000f00 */
[----:B------:R0:W-:Y:S03]  /*02f0*/  STS [UR4], R0 ;  /* 0x00000000ff007988 */ /* 0x0001e60008000804 */
[----:B0-----:R-:W-:Y:S05]  /*0300*/  CALL.REL.NOINC `($__internal_1_$__cuda_sm10x_tcgen05_guardrail_trap_phase_invalid_during_alloc) ;  /* 0x0000003400747944 */ /* 0x001fea0003c00000 */
.L_x_2:
[----:B------:R-:W-:Y:S05]  /*0310*/  WARPSYNC.ALL ;  /* 0x0000000000007948 */ /* 0x000fea0003800000 */
[----:B------:R-:W-:Y:S01]  /*0320*/  NOP ;  /* 0x0000000000007918 */ /* 0x000fe20000000000 */
.L_x_0:
[----:B------:R-:W1:Y:S01]  /*0330*/  LDC.64 R6, c[0x0][0x398] ;  /* 0x0000e600ff067b82 */ /* 0x000e620000000a00 */
[----:B------:R-:W-:Y:S01]  /*0340*/  UMOV UR7, 0x400 ;  /* 0x0000040000077882 */ /* 0x000fe20000000000 */
[----:B------:R-:W2:Y:S01]  /*0350*/  LDCU.128 UR12, c[0x0][0x3a0] ;  /* 0x00007400ff0c77ac */ /* 0x000ea20008000c00 */
[----:B------:R-:W3:Y:S05]  /*0360*/  LDCU.128 UR20, c[0x0][0x380] ;  /* 0x00007000ff1477ac */ /* 0x000eea0008000c00 */
[----:B------:R-:W4:Y:S01]  /*0370*/  S2UR UR4, SR_CgaCtaId ;  /* 0x00000000000479c3 */ /* 0x000f220000008800 */
[----:B------:R-:W-:Y:S01]  /*0380*/  UMOV UR8, 0x1 ;  /* 0x0000000100087882 */ /* 0x000fe20000000000 */
[----:B--2---:R-:W-:-:S02]  /*0390*/  USHF.L.U32 UR40, UR14, 0x1, URZ ;  /* 0x000000010e287899 */ /* 0x004fc400080006ff */
[----:B------:R-:W-:Y:S01]  /*03a0*/  IMAD.U32 R37, RZ, RZ, UR14 ;  /* 0x0000000eff257e24 */ /* 0x000fe2000f8e00ff */
[----:B------:R-:W-:Y:S02]  /*03b0*/  USHF.L.U32 UR38, UR14, 0x2, URZ ;  /* 0x000000020e267899 */ /* 0x000fe400080006ff */
[----:B------:R-:W-:Y:S01]  /*03c0*/  IMAD.U32 R35, RZ, RZ, UR14 ;  /* 0x0000000eff237e24 */ /* 0x000fe2000f8e00ff */
[----:B------:R-:W-:Y:S01]  /*03d0*/  UIMAD UR39, UR14, 0x3, URZ ;  /* 0x000000030e2778a4 */ /* 0x000fe2000f8e02ff */
[----:B01----:R-:W-:Y:S01]  /*03e0*/  VIADD R0, R7, 0xf ;  /* 0x0000000f07007836 */ /* 0x003fe20000000000 */
[----:B------:R-:W-:Y:S01]  /*03f0*/  USHF.L.U32 UR37, UR14, 0x3, URZ ;  /* 0x000000030e257899 */ /* 0x000fe200080006ff */
[----:B------:R-:W-:Y:S01]  /*0400*/  IMAD.U32 R19, RZ, RZ, UR40 ;  /* 0x00000028ff137e24 */ /* 0x000fe2000f8e00ff */
[----:B------:R-:W-:Y:S01]  /*0410*/  UIMAD UR36, UR14, 0x9, URZ ;  /* 0x000000090e2478a4 */ /* 0x000fe2000f8e02ff */
[----:B------:R-:W-:Y:S01]  /*0420*/  IMAD.U32 R25, RZ, RZ, UR38 ;  /* 0x00000026ff197e24 */ /* 0x000fe2000f8e00ff */
[----:B------:R-:W-:Y:S01]  /*0430*/  SHF.R.S32.HI R3, RZ, 0x1f, R0 ;  /* 0x0000001fff037819 */ /* 0x000fe20000011400 */
[----:B------:R-:W-:-:S02]  /*0440*/  UIMAD UR35, UR14, 0xa, URZ ;  /* 0x0000000a0e2378a4 */ /* 0x000fc4000f8e02ff */
[----:B----4-:R-:W-:Y:S01]  /*0450*/  ULEA UR7, UR4, UR7, 0x18 ;  /* 0x0000000704077291 */ /* 0x010fe2000f8ec0ff */
[----:B------:R-:W-:-:S04]  /*0460*/  LEA.HI R3, R3, R0, RZ, 0x4 ;  /* 0x0000000003037211 */ /* 0x000fc800078f20ff */
[----:B------:R-:W-:Y:S02]  /*0470*/  SHF.R.S32.HI R0, RZ, 0x4, R3 ;  /* 0x00000004ff007819 */ /* 0x000fe40000011403 */
[----:B------:R-:W0:Y:S03]  /*0480*/  S2R R3, SR_CTAID.X ;  /* 0x0000000000037919 */ /* 0x000e260000002500 */
[----:B------:R-:W-:-:S05]  /*0490*/  IMAD.SHL.U32 R0, R0, 0x8, RZ ;  /* 0x0000000800007824 */ /* 0x000fca00078e00ff */
[-C--:B------:R-:W-:Y:S02]  /*04a0*/  IABS R9, R0.reuse ;  /* 0x0000000000097213 */ /* 0x080fe40000000000 */
[----:B------:R-:W-:Y:S02]  /*04b0*/  IABS R12, R0 ;  /* 0x00000000000c7213 */ /* 0x000fe40000000000 */
[----:B------:R-:W1:Y:S08]  /*04c0*/  I2F.RP R2, R9 ;  /* 0x0000000900027306 */ /* 0x000e700000209400 */
[----:B-1----:R-:W1:Y:S01]  /*04d0*/  MUFU.RCP R2, R2 ;  /* 0x0000000200027308 */ /* 0x002e620000001000 */
[----:B0-----:R-:W-:Y:S01]  /*04e0*/  IABS R10, R3 ;  /* 0x00000003000a7213 */ /* 0x001fe20000000000 */
[----:B-1----:R-:W-:-:S02]  /*04f0*/  VIADD R4, R2, 0xffffffe ;  /* 0x0ffffffe02047836 */ /* 0x002fc40000000000 */
[----:B------:R-:W-:-:S04]  /*0500*/  IMAD.MOV R2, RZ, RZ, -R12 ;  /* 0x000000ffff027224 */ /* 0x000fc800078e0a0c */
[----:B------:R0:W1:Y:S02]  /*0510*/  F2I.FTZ.U32.TRUNC.NTZ R5, R4 ;  /* 0x0000000400057305 */ /* 0x000064000021f000 */
[----:B0-----:R-:W-:Y:S02]  /*0520*/  IMAD.MOV.U32 R4, RZ, RZ, RZ ;  /* 0x000000ffff047224 */ /* 0x001fe400078e00ff */
[----:B-1----:R-:W-:-:S04]  /*0530*/  IMAD.MOV R8, RZ, RZ, -R5 ;  /* 0x000000ffff087224 */ /* 0x002fc800078e0a05 */
[----:B------:R-:W-:Y:S02]  /*0540*/  IMAD R11, R8, R9, RZ ;  /* 0x00000009080b7224 */ /* 0x000fe400078e02ff */
[----:B------:R-:W-:Y:S02]  /*0550*/  IMAD.MOV.U32 R8, RZ, RZ, R10 ;  /* 0x000000ffff087224 */ /* 0x000fe400078e000a */
[----:B------:R-:W-:-:S06]  /*0560*/  IMAD.HI.U32 R5, R5, R11, R4 ;  /* 0x0000000b05057227 */ /* 0x000fcc00078e0004 */
[----:B------:R-:W-:-:S04]  /*0570*/  IMAD.HI.U32 R5, R5, R8, RZ ;  /* 0x0000000805057227 */ /* 0x000fc800078e00ff */
[----:B------:R-:W-:Y:S01]  /*0580*/  IMAD R2, R5, R2, R8 ;  /* 0x0000000205027224 */ /* 0x000fe200078e0208 */
[----:B------:R-:W-:Y:S04]  /*0590*/  BAR.SYNC.DEFER_BLOCKING 0x0 ;  /* 0x0000000000007b1d */ /* 0x000fe80000010000 */
[----:B------:R-:W-:-:S13]  /*05a0*/  ISETP.GT.U32.AND P1, PT, R9, R2, PT ;  /* 0x000000020900720c */ /* 0x000fda0003f24070 */
[----:B------:R-:W-:Y:S02]  /*05b0*/  @!P1 IMAD.IADD R2, R2, 0x1, -R9 ;  /* 0x0000000102029824 */ /* 0x000fe400078e0a09 */
[----:B------:R-:W-:Y:S01]  /*05c0*/  @!P1 VIADD R5, R5, 0x1 ;  /* 0x0000000105059836 */ /* 0x000fe20000000000 */
[----:B------:R-:W-:Y:S02]  /*05d0*/  ISETP.NE.AND P1, PT, R0, RZ, PT ;  /* 0x000000ff0000720c */ /* 0x000fe40003f25270 */
[----:B------:R-:W-:Y:S02]  /*05e0*/  ISETP.GE.U32.AND P0, PT, R2, R9, PT ;  /* 0x000000090200720c */ /* 0x000fe40003f06070 */
[----:B------:R-:W-:-:S04]  /*05f0*/  LOP3.LUT R2, R3, R0, RZ, 0x3c, !PT ;  /* 0x0000000003027212 */ /* 0x000fc800078e3cff */
[----:B------:R-:W-:Y:S01]  /*0600*/  ISETP.GE.AND P2, PT, R2, RZ, PT ;  /* 0x000000ff0200720c */ /* 0x000fe20003f46270 */
[----:B------:R-:W-:-:S06]  /*0610*/  VIADD R2, R6, 0x7f ;  /* 0x0000007f06027836 */ /* 0x000fcc0000000000 */
[----:B------:R-:W-:-:S04]  /*0620*/  @P0 VIADD R5, R5, 0x1 ;  /* 0x0000000105050836 */ /* 0x000fc80000000000 */
[----:B------:R-:W-:Y:S01]  /*0630*/  IMAD.MOV.U32 R8, RZ, RZ, R5 ;  /* 0x000000ffff087224 */ /* 0x000fe200078e0005 */
[----:B------:R-:W-:-:S03]  /*0640*/  SHF.R.S32.HI R5, RZ, 0x1f, R2 ;  /* 0x0000001fff057819 */ /* 0x000fc60000011402 */
[----:B------:R-:W-:Y:S01]  /*0650*/  @!P2 IMAD.MOV R8, RZ, RZ, -R8 ;  /* 0x000000ffff08a224 */ /* 0x000fe200078e0a08 */
[----:B------:R-:W-:Y:S02]  /*0660*/  @!P1 LOP3.LUT R8, RZ, R0, RZ, 0x33, !PT ;  /* 0x00000000ff089212 */ /* 0x000fe400078e33ff */
[----:B------:R-:W-:-:S03]  /*0670*/  LEA.HI R5, R5, R2, RZ, 0x7 ;  /* 0x0000000205057211 */ /* 0x000fc600078f38ff */
[----:B------:R-:W-:Y:S02]  /*0680*/  IMAD.SHL.U32 R2, R8, 0x8, RZ ;  /* 0x0000000808027824 */ /* 0x000fe400078e00ff */
[----:B------:R-:W-:-:S03]  /*0690*/  IMAD.MOV R8, RZ, RZ, -R8 ;  /* 0x000000ffff087224 */ /* 0x000fc600078e0a08 */
[----:B------:R-:W-:Y:S01]  /*06a0*/  LEA.HI.SX32 R4, R5, -R2, 0x19 ;  /* 0x8000000205047211 */ /* 0x000fe200078fcaff */
[----:B------:R-:W-:Y:S02]  /*06b0*/  IMAD R17, R0, R8, R3 ;  /* 0x0000000800117224 */ /* 0x000fe400078e0203 */
[----:B------:R-:W-:Y:S01]  /*06c0*/  IMAD.MOV.U32 R8, RZ, RZ, RZ ;  /* 0x000000ffff087224 */ /* 0x000fe200078e00ff */
[----:B------:R-:W-:Y:S02]  /*06d0*/  VIMNMX R4, PT, PT, R4, 0x8, PT ;  /* 0x0000000804047848 */ /* 0x000fe40003fe0100 */
[----:B------:R-:W-:Y:S02]  /*06e0*/  IABS R15, R17 ;  /* 0x00000011000f7213 */ /* 0x000fe40000000000 */
[----:B------:R-:W-:-:S04]  /*06f0*/  IABS R11, R4 ;  /* 0x00000004000b7213 */ /* 0x000fc80000000000 */
[----:B------:R-:W0:Y:S08]  /*0700*/  I2F.RP R5, R11 ;  /* 0x0000000b00057306 */ /* 0x000e300000209400 */
[----:B0-----:R-:W0:Y:S02]  /*0710*/  MUFU.RCP R5, R5 ;  /* 0x0000000500057308 */ /* 0x001e240000001000 */
[----:B0-----:R-:W-:-:S06]  /*0720*/  VIADD R9, R5, 0xffffffe ;  /* 0x0ffffffe05097836 */ /* 0x001fcc0000000000 */
[----:B------:R-:W0:Y:S02]  /*0730*/  F2I.FTZ.U32.TRUNC.NTZ R9, R9 ;  /* 0x0000000900097305 */ /* 0x000e24000021f000 */
[----:B0-----:R-:W-:-:S04]  /*0740*/  IMAD.MOV R10, RZ, RZ, -R9 ;  /* 0x000000ffff0a7224 */ /* 0x001fc800078e0a09 */
[----:B------:R-:W-:Y:S01]  /*0750*/  IMAD.MOV.U32 R0, RZ, RZ, R10 ;  /* 0x000000ffff007224 */ /* 0x000fe200078e000a */
[----:B------:R-:W-:-:S03]  /*0760*/  LOP3.LUT R10, R13, 0x7f, RZ, 0xc0, !PT ;  /* 0x0000007f0d0a7812 */ /* 0x000fc600078ec0ff */
[----:B------:R-:W-:Y:S01]  /*0770*/  IMAD R3, R0, R11, RZ ;  /* 0x0000000b00037224 */ /* 0x000fe200078e02ff */
[----:B------:R-:W-:-:S03]  /*0780*/  IABS R0, R4 ;  /* 0x0000000400007213 */ /* 0x000fc60000000000 */
[----:B------:R-:W-:Y:S01]  /*0790*/  IMAD.HI.U32 R8, R9, R3, R8 ;  /* 0x0000000309087227 */ /* 0x000fe200078e0008 */
[----:B------:R-:W-:-:S03]  /*07a0*/  IABS R3, R6 ;  /* 0x0000000600037213 */ /* 0x000fc60000000000 */
[----:B------:R-:W-:Y:S01]  /*07b0*/  IMAD.MOV R0, RZ, RZ, -R0 ;  /* 0x000000ffff007224 */ /* 0x000fe200078e0a00 */
[----:B------:R-:W0:Y:S01]  /*07c0*/  I2F.RP R9, R3 ;  /* 0x0000000300097306 */ /* 0x000e220000209400 */
[----:B------:R-:W-:-:S04]  /*07d0*/  IMAD.HI.U32 R8, R8, R15, RZ ;  /* 0x0000000f08087227 */ /* 0x000fc800078e00ff */
[----:B------:R-:W-:Y:S02]  /*07e0*/  IMAD R0, R8, R0, R15 ;  /* 0x0000000008007224 */ /* 0x000fe400078e020f */
[----:B------:R-:W1:Y:S01]  /*07f0*/  LDS R15, [UR7] ;  /* 0x00000007ff0f7984 */ /* 0x000e620008000800 */
[----:B------:R-:W-:Y:S02]  /*0800*/  BAR.SYNC.DEFER_BLOCKING 0x0 ;  /* 0x0000000000007b1d */ /* 0x000fe40000010000 */
[----:B------:R-:W-:-:S04]  /*0810*/  ISETP.GT.U32.AND P1, PT, R11, R0, PT ;  /* 0x000000000b00720c */ /* 0x000fc80003f24070 */
[----:B0-----:R-:W0:Y:S09]  /*0820*/  MUFU.RCP R9, R9 ;  /* 0x0000000900097308 */ /* 0x001e320000001000 */
[----:B------:R-:W-:Y:S02]  /*0830*/  @!P1 IMAD.IADD R0, R0, 0x1, -R11 ;  /* 0x0000000100009824 */ /* 0x000fe400078e0a0b */
[----:B------:R-:W-:Y:S01]  /*0840*/  @!P1 VIADD R8, R8, 0x1 ;  /* 0x0000000108089836 */ /* 0x000fe20000000000 */
[----:B------:R-:W-:-:S02]  /*0850*/  ISETP.NE.AND P1, PT, R4, RZ, PT ;  /* 0x000000ff0400720c */ /* 0x000fc40003f25270 */
[----:B------:R-:W-:Y:S02]  /*0860*/  ISETP.GE.U32.AND P0, PT, R0, R11, PT ;  /* 0x0000000b0000720c */ /* 0x000fe40003f06070 */
[----:B------:R-:W-:Y:S01]  /*0870*/  LOP3.LUT R0, R17, R4, RZ, 0x3c, !PT ;  /* 0x0000000411007212 */ /* 0x000fe200078e3cff */
[----:B0-----:R-:W-:-:S03]  /*0880*/  VIADD R5, R9, 0xffffffe ;  /* 0x0ffffffe09057836 */ /* 0x001fc60000000000 */
[----:B------:R-:W-:Y:S02]  /*0890*/  ISETP.GE.AND P2, PT, R0, RZ, PT ;  /* 0x000000ff0000720c */ /* 0x000fe40003f46270 */
[----:B------:R-:W-:Y:S01]  /*08a0*/  IABS R0, R7 ;  /* 0x0000000700007213 */ /* 0x000fe20000000000 */
[----:B------:R-:W0:Y:S04]  /*08b0*/  F2I.FTZ.U32.TRUNC.NTZ R5, R5 ;  /* 0x0000000500057305 */ /* 0x000e28000021f000 */
[----:B------:R-:W-:Y:S01]  /*08c0*/  @P0 VIADD R8, R8, 0x1 ;  /* 0x0000000108080836 */ /* 0x000fe20000000000 */
[----:B-1----:R-:W-:-:S05]  /*08d0*/  R2UR UR31, R15 ;  /* 0x000000000f1f72ca */ /* 0x002fca00000e0000 */
[----:B------:R-:W-:Y:S01]  /*08e0*/  @!P2 IMAD.MOV R8, RZ, RZ, -R8 ;  /* 0x000000ffff08a224 */ /* 0x000fe200078e0a08 */
[----:B------:R-:W-:-:S05]  /*08f0*/  @!P1 LOP3.LUT R8, RZ, R4, RZ, 0x33, !PT ;  /* 0x00000004ff089212 */ /* 0x000fca00078e33ff */
[----:B------:R-:W-:-:S04]  /*0900*/  IMAD.MOV R9, RZ, RZ, -R8 ;  /* 0x000000ffff097224 */ /* 0x000fc800078e0a08 */
[----:B------:R-:W-:Y:S02]  /*0910*/  IMAD R9, R4, R9, R17 ;  /* 0x0000000904097224 */ /* 0x000fe400078e0211 */
[----:B0-----:R-:W-:Y:S02]  /*0920*/  IMAD.MOV R4, RZ, RZ, -R5 ;  /* 0x000000ffff047224 */ /* 0x001fe400078e0a05 */
[----:B------:R-:W-:Y:S02]  /*0930*/  IMAD.IADD R11, R2, 0x1, R9 ;  /* 0x00000001020b7824 */ /* 0x000fe400078e0209 */
[----:B------:R-:W-:Y:S02]  /*0940*/  IMAD.MOV.U32 R9, RZ, RZ, R0 ;  /* 0x000000ffff097224 */ /* 0x000fe400078e0000 */
[----:B------:R-:W-:Y:S02]  /*0950*/  IMAD R2, R11, 0x80, R10 ;  /* 0x000000800b027824 */ /* 0x000fe400078e020a */
[----:B------:R-:W-:Y:S01]  /*0960*/  IMAD R11, R4, R3, RZ ;  /* 0x00000003040b7224 */ /* 0x000fe200078e02ff */
[----:B------:R-:W0:Y:S01]  /*0970*/  I2F.RP R0, R9 ;  /* 0x0000000900007306 */ /* 0x000e220000209400 */
[----:B------:R-:W-:Y:S01]  /*0980*/  IMAD.MOV.U32 R4, RZ, RZ, RZ ;  /* 0x000000ffff047224 */ /* 0x000fe200078e00ff */
[----:B------:R-:W-:Y:S01]  /*0990*/  IABS R12, R2 ;  /* 0x00000002000c7213 */ /* 0x000fe20000000000 */
[----:B------:R-:W-:Y:S01]  /*09a0*/  IMAD.U32 R17, RZ, RZ, UR14 ;  /* 0x0000000eff117e24 */ /* 0x000fe2000f8e00ff */
[----:B------:R-:W-:Y:S01]  /*09b0*/  ISETP.GE.AND P1, PT, R2, RZ, PT ;  /* 0x000000ff0200720c */ /* 0x000fe20003f26270 */
[----:B------:R-:W-:Y:S01]  /*09c0*/  IMAD.HI.U32 R4, R5, R11, R4 ;  /* 0x0000000b05047227 */ /* 0x000fe200078e0004 */
[----:B------:R-:W-:-:S04]  /*09d0*/  SHF.R.U32.HI R11, RZ, 0x4, R13 ;  /* 0x00000004ff0b7819 */ /* 0x000fc8000001160d */
[----:B------:R-:W-:Y:S01]  /*09e0*/  SGXT.U32 R11, R11, 0x3 ;  /* 0x000000030b0b781a */ /* 0x000fe20000000000 */
[----:B------:R-:W-:-:S04]  /*09f0*/  IMAD.HI.U32 R4, R4, R12, RZ ;  /* 0x0000000c04047227 */ /* 0x000fc800078e00ff */
[----:B------:R-:W-:Y:S01]  /*0a00*/  IMAD.MOV R4, RZ, RZ, -R4 ;  /* 0x000000ffff047224 */ /* 0x000fe200078e0a04 */
[----:B0-----:R-:W0:Y:S03]  /*0a10*/  MUFU.RCP R0, R0 ;  /* 0x0000000000007308 */ /* 0x001e260000001000 */
[----:B------:R-:W-:-:S05]  /*0a20*/  IMAD R12, R3, R4, R12 ;  /* 0x00000004030c7224 */ /* 0x000fca00078e020c */
[----:B------:R-:W-:Y:S01]  /*0a30*/  ISETP.GT.U32.AND P0, PT, R3, R12, PT ;  /* 0x0000000c0300720c */ /* 0x000fe20003f04070 */
[----:B0-----:R-:W-:Y:S02]  /*0a40*/  VIADD R4, R0, 0xffffffe ;  /* 0x0ffffffe00047836 */ /* 0x001fe40000000000 */
[----:B------:R-:W-:-:S10]  /*0a50*/  IMAD.SHL.U32 R0, R8, 0x10, RZ ;  /* 0x0000001008007824 */ /* 0x000fd400078e00ff */
[----:B------:R-:W-:Y:S01]  /*0a60*/  @!P0 IMAD.IADD R12, R12, 0x1, -R3 ;  /* 0x000000010c0c8824 */ /* 0x000fe200078e0a03 */
[----:B------:R0:W1:Y:S01]  /*0a70*/  F2I.FTZ.U32.TRUNC.NTZ R5, R4 ;  /* 0x0000000400057305 */ /* 0x000062000021f000 */
[----:B------:R-:W-:-:S03]  /*0a80*/  LOP3.LUT R11, R0, R11, RZ, 0xfc, !PT ;  /* 0x0000000b000b7212 */ /* 0x000fc600078efcff */
[----:B------:R-:W-:Y:S02]  /*0a90*/  ISETP.GT.U32.AND P0, PT, R3, R12, PT ;  /* 0x0000000c0300720c */ /* 0x000fe40003f04070 */
[----:B------:R-:W-:Y:S01]  /*0aa0*/  LOP3.LUT R8, R11, 0x8, RZ, 0xfc, !PT ;  /* 0x000000080b087812 */ /* 0x000fe200078efcff */
[----:B0-----:R-:W-:-:S03]  /*0ab0*/  IMAD.MOV.U32 R4, RZ, RZ, RZ ;  /* 0x000000ffff047224 */ /* 0x001fc600078e00ff */
[----:B------:R-:W-:Y:S01]  /*0ac0*/  IABS R16, R8 ;  /* 0x0000000800107213 */ /* 0x000fe20000000000 */
[----:B-1----:R-:W-:-:S06]  /*0ad0*/  IMAD.MOV R14, RZ, RZ, -R5 ;  /* 0x000000ffff0e7224 */ /* 0x002fcc00078e0a05 */
[----:B------:R-:W-:Y:S01]  /*0ae0*/  @!P0 IMAD.IADD R12, R12, 0x1, -R3 ;  /* 0x000000010c0c8824 */ /* 0x000fe200078e0a03 */
[----:B------:R-:W-:Y:S01]  /*0af0*/  ISETP.NE.AND P0, PT, R6, RZ, PT ;  /* 0x000000ff0600720c */ /* 0x000fe20003f05270 */
[----:B------:R-:W-:Y:S01]  /*0b00*/  IMAD R3, R14, R9, RZ ;  /* 0x000000090e037224 */ /* 0x000fe200078e02ff */
[----:B------:R-:W-:Y:S01]  /*0b10*/  IABS R14, R11 ;  /* 0x0000000b000e7213 */ /* 0x000fe20000000000 */
[----:B------:R-:W-:Y:S01]  /*0b20*/  @!P1 IMAD.MOV R12, RZ, RZ, -R12 ;  /* 0x000000ffff0c9224 */ /* 0x000fe200078e0a0c */
[----:B------:R-:W-:Y:S01]  /*0b30*/  ISETP.NE.U32.AND P1, PT, R10, RZ, PT ;  /* 0x000000ff0a00720c */ /* 0x000fe20003f25070 */
[----:B------:R-:W-:-:S04]  /*0b40*/  IMAD.HI.U32 R4, R5, R3, R4 ;  /* 0x0000000305047227 */ /* 0x000fc800078e0004 */
[----:B------:R-:W-:Y:S02]  /*0b50*/  IMAD.MOV.U32 R5, RZ, RZ, R14 ;  /* 0x000000ffff057224 */ /* 0x000fe400078e000e */
[----:B------:R-:W-:Y:S01]  /*0b60*/  IMAD.MOV.U32 R14, RZ, RZ, R16 ;  /* 0x000000ffff0e7224 */ /* 0x000fe200078e0010 */
[----:B------:R-:W-:Y:S01]  /*0b70*/  SHF.R.U32.HI R16, RZ, 0x5, R13 ;  /* 0x00000005ff107819 */ /* 0x000fe2000001160d */
[C---:B------:R-:W-:Y:S01]  /*0b80*/  IMAD.HI.U32 R3, R4.reuse, R5, RZ ;  /* 0x0000000504037227 */ /* 0x040fe200078e00ff */
[----:B------:R-:W-:Y:S02]  /*0b90*/  @!P0 LOP3.LUT R12, RZ, R6, RZ, 0x33, !PT ;  /* 0x00000006ff0c8212 */ /* 0x000fe400078e33ff */
[----:B------:R-:W-:Y:S01]  /*0ba0*/  ISETP.GE.AND P0, PT, R11, RZ, PT ;  /* 0x000000ff0b00720c */ /* 0x000fe20003f06270 */
[----:B------:R-:W-:Y:S01]  /*0bb0*/  IMAD.HI.U32 R4, R4, R14, RZ ;  /* 0x0000000e04047227 */ /* 0x000fe200078e00ff */
[----:B------:R-:W-:-:S03]  /*0bc0*/  R2UR UR18, R16 ;  /* 0x00000000101272ca */ /* 0x000fc600000e0000 */
[----:B------:R-:W-:Y:S02]  /*0bd0*/  IMAD R15, R12, UR13, RZ ;  /* 0x0000000d0c0f7c24 */ /* 0x000fe4000f8e02ff */
[----:B------:R-:W-:Y:S02]  /*0be0*/  IMAD.MOV R6, RZ, RZ, -R3 ;  /* 0x000000ffff067224 */ /* 0x000fe400078e0a03 */
[----:B------:R-:W-:Y:S02]  /*0bf0*/  IMAD.SHL.U32 R22, R15, 0x2, RZ ;  /* 0x000000020f167824 */ /* 0x000fe400078e00ff */
[----:B------:R-:W-:Y:S02]  /*0c00*/  IMAD.U32 R11, RZ, RZ, UR14 ;  /* 0x0000000eff0b7e24 */ /* 0x000fe4000f8e00ff */
[----:B------:R-:W-:Y:S01]  /*0c10*/  IMAD.MOV R3, RZ, RZ, -R4 ;  /* 0x000000ffff037224 */ /* 0x000fe200078e0a04 */
[----:B---3--:R-:W-:Y:S01]  /*0c20*/  IADD3 R20, P2, PT, R22, UR20, RZ ;  /* 0x0000001416147c10 */ /* 0x008fe2000ff5e0ff */
[----:B------:R-:W-:-:S02]  /*0c30*/  IMAD R4, R9, R6, R5 ;  /* 0x0000000609047224 */ /* 0x000fc400078e0205 */
[----:B------:R-:W-:Y:S01]  /*0c40*/  IMAD R11, R11, 0x14, RZ ;  /* 0x000000140b0b7824 */ /* 0x000fe200078e02ff */
[-C--:B------:R-:W-:Y:S01]  /*0c50*/  LEA RZ, P3, R17, R20.reuse, 0x4 ;  /* 0x0000001411ff7211 */ /* 0x080fe200078620ff */
[----:B------:R-:W-:Y:S01]  /*0c60*/  IMAD.U32 R5, RZ, RZ, UR14 ;  /* 0x0000000eff057e24 */ /* 0x000fe2000f8e00ff */
[-C--:B------:R-:W-:Y:S01]  /*0c70*/  LEA R36, P4, R37, R20.reuse, 0x2 ;  /* 0x0000001425247211 */ /* 0x080fe200078810ff */
[----:B------:R-:W-:Y:S01]  /*0c80*/  IMAD R3, R9, R3, R14 ;  /* 0x0000000309037224 */ /* 0x000fe200078e020e */
[-C--:B------:R-:W-:Y:S01]  /*0c90*/  IADD3 RZ, P5, PT, R11, R20.reuse, RZ ;  /* 0x000000140bff7210 */ /* 0x080fe20007fbe0ff */
[----:B------:R-:W-:Y:S01]  /*0ca0*/  IMAD R5, R5, 0x12, RZ ;  /* 0x0000001205057824 */ /* 0x000fe200078e02ff */
[----:B------:R-:W-:Y:S01]  /*0cb0*/  LEA.HI.X.SX32 R21, R15, UR21, 0x1, P2 ;  /* 0x000000150f157c11 */ /* 0x000fe200090f0eff */
[----:B------:R-:W-:Y:S02]  /*0cc0*/  IMAD.U32 R11, RZ, RZ, UR14 ;  /* 0x0000000eff0b7e24 */ /* 0x000fe4000f8e00ff */
[----:B------:R-:W-:Y:S01]  /*0cd0*/  IMAD R17, R17, 0x18, RZ ;  /* 0x0000001811117824 */ /* 0x000fe200078e02ff */
[----:B------:R-:W-:Y:S01]  /*0ce0*/  IADD3 RZ, P6, PT, R5, R20, RZ ;  /* 0x0000001405ff7210 */ /* 0x000fe20007fde0ff */
[----:B------:R-:W-:Y:S01]  /*0cf0*/  IMAD R11, R11, 0x16, RZ ;  /* 0x000000160b0b7824 */ /* 0x000fe200078e02ff */
[----:B------:R-:W-:Y:S11]  /*0d00*/  BRA.U UP0, `(.L_x_5) ;  /* 0x0000000100187547 */ /* 0x000ff6000b800000 */
[----:B------:R-:W-:Y:S01]  /*0d10*/  ELECT P2, URZ, PT ;  /* 0x0000000000ff782f */ /* 0x000fe20003840000 */
[----:B------:R-:W-:Y:S01]  /*0d20*/  IMAD.MOV.U32 R5, RZ, RZ, 0x1 ;  /* 0x00000001ff057424 */ /* 0x000fe200078e00ff */
[----:B------:R-:W-:Y:S01]  /*0d30*/  UMOV UR5, 0x40 ;  /* 0x0000004000057882 */ /* 0x000fe20000000000 */
[----:B------:R-:W-:Y:S01]  /*0d40*/  UVIRTCOUNT.DEALLOC.SMPOOL 0x80 ;  /* 0x000000800000784c */ /* 0x000fe20000000000 */
[----:B------:R-:W-:-:S09]  /*0d50*/  ULEA UR5, UR4, UR5, 0x18 ;  /* 0x0000000504057291 */ /* 0x000fd2000f8ec0ff */
[----:B------:R0:W-:Y:S03]  /*0d60*/  @P2 STS.U8 [UR5], R5 ;  /* 0x00000005ff002988 */ /* 0x0001e60008000005 */
.L_x_5:
[----:B------:R-:W-:Y:S01]  /*0d70*/  USHF.L.U32 UR5, UR18, 0x15, URZ ;  /* 0x0000001512057899 */ /* 0x000fe200080006ff */
[-C--:B------:R-:W-:Y:S01]  /*0d80*/  LEA R34, P2, R35, R20.reuse, 0x3 ;  /* 0x0000001423227211 */ /* 0x080fe200078418ff */
[----:B------:R-:W-:Y:S01]  /*0d90*/  UIMAD UR33, UR14, 0xc, URZ ;  /* 0x0000000c0e2178a4 */ /* 0x000fe2000f8e02ff */
[-C--:B------:R-:W-:Y:S01]  /*0da0*/  LEA.HI.X.SX32 R37, R19, R21.reuse, 0x1, P4 ;  /* 0x0000001513257211 */ /* 0x080fe200020f0eff */
[----:B------:R-:W-:Y:S01]  /*0db0*/  ULOP3.LUT UR5, UR5, 0x600000, URZ, 0xc0, !UPT ;  /* 0x0060000005057892 */ /* 0x000fe2000f8ec0ff */
[----:B------:R-:W-:Y:S01]  /*0dc0*/  LEA.HI.X.SX32 R35, R25, R21, 0x1, P2 ;  /* 0x0000001519237211 */ /* 0x000fe200010f0eff */
[----:B------:R-:W-:Y:S01]  /*0dd0*/  VOTEU.ALL UP1, P1 ;  /* 0x0000000000ff7886 */ /* 0x000fe20000820000 */
[----:B------:R-:W-:Y:S01]  /*0de0*/  UIADD3 UR6, UPT, UPT, UR12, -0x1, URZ ;  /* 0xffffffff0c067890 */ /* 0x000fe2000fffe0ff */
[----:B------:R-:W-:Y:S01]  /*0df0*/  IADD3 RZ, P2, PT, R17, R20, RZ ;  /* 0x0000001411ff7210 */ /* 0x000fe20007f5e0ff */
[----:B------:R-:W-:Y:S01]  /*0e00*/  UIADD3 UR10, UPT, UPT, UR31, UR5, URZ ;  /* 0x000000051f0a7290 */ /* 0x000fe2000fffe0ff */
[----:B------:R-:W-:Y:S01]  /*0e10*/  IMAD.U32 R19, RZ, RZ, UR35 ;  /* 0x00000023ff137e24 */ /* 0x000fe2000f8e00ff */
[----:B------:R-:W-:Y:S01]  /*0e20*/  UIADD3 UR4, UPT, UPT, UR7, 0x400, URZ ;  /* 0x0000040007047890 */ /* 0x000fe2000fffe0ff */
[----:B------:R-:W-:Y:S01]  /*0e30*/  IMAD.U32 R17, RZ, RZ, UR33 ;  /* 0x00000021ff117e24 */ /* 0x000fe2000f8e00ff */
[----:B------:R-:W-:-:S02]  /*0e40*/  UISETP.GE.U32.AND UP2, UPT, UR6, 0x7ffffff0, UPT ;  /* 0x7ffffff00600788c */ /* 0x000fc4000bf46070 */
[----:B------:R-:W-:-:S04]  /*0e50*/  @!UP1 UIADD3 UR24, UPT, UPT, -UR8, 0x100000, URZ ;  /* 0x0010000008189890 */ /* 0x000fc8000fffe1ff */
[----:B------:R-:W-:Y:S02]  /*0e60*/  @!UP1 USHF.L.U32 UR25, UR24, 0xb, URZ ;  /* 0x0000000b18199899 */ /* 0x000fe400080006ff */
[----:B------:R-:W-:Y:S02]  /*0e70*/  @!UP1 USHF.L.U32 UR24, UR24, 0x1, URZ ;  /* 0x0000000118189899 */ /* 0x000fe400080006ff */
[----:B------:R-:W-:Y:S01]  /*0e80*/  UIMAD UR34, UR14, 0xb, URZ ;  /* 0x0000000b0e2278a4 */ /* 0x000fe2000f8e02ff */
[-C--:B------:R-:W-:Y:S01]  /*0e90*/  LEA.HI.X.SX32 R19, R19, R21.reuse, 0x1, P5 ;  /* 0x0000001513137211 */ /* 0x080fe200028f0eff */
[----:B------:R-:W-:Y:S01]  /*0ea0*/  IMAD.U32 R43, RZ, RZ, UR36 ;  /* 0x00000024ff2b7e24 */ /* 0x000fe2000f8e00ff */
[----:B------:R-:W-:Y:S01]  /*0eb0*/  STTM.x16 tmem[UR10], RZ ;  /* 0x000000ff000079ed */ /* 0x000fe2000824000a */
[----:B------:R-:W1:Y:S01]  /*0ec0*/  FENCE.VIEW.ASYNC.T ;  /* 0x00000000000073c6 */ /* 0x000e620000000200 */
[-C--:B------:R-:W-:Y:S01]  /*0ed0*/  LEA.HI.X.SX32 R17, R17, R21.reuse, 0x1, P2 ;  /* 0x0000001511117211 */ /* 0x080fe200010f0eff */
[----:B------:R-:W-:Y:S01]  /*0ee0*/  UMOV UR11, UR4 ;  /* 0x00000004000b7c82 */ /* 0x000fe20008000000 */
[----:B------:R-:W-:Y:S01]  /*0ef0*/  PLOP3.LUT P5, PT, PT, PT, UP2, 0x80, 0x8 ;  /* 0x000000000008781c */ /* 0x000fe20003faf028 */
[----:B0-----:R-:W-:Y:S01]  /*0f00*/  IMAD.U32 R5, RZ, RZ, UR14 ;  /* 0x0000000eff057e24 */ /* 0x001fe2000f8e00ff */
[----:B------:R-:W-:Y:S01]  /*0f10*/  PLOP3.LUT P2, PT, PT, PT, UP2, 0x80, 0x8 ;  /* 0x000000000008781c */ /* 0x000fe20003f4f028 */
[----:B------:R-:W-:Y:S01]  /*0f20*/  IMAD.U32 R41, RZ, RZ, UR34 ;  /* 0x00000022ff297e24 */ /* 0x000fe2000f8e00ff */
[----:B------:R-:W-:Y:S01]  /*0f30*/  IADD3 RZ, P4, PT, R11, R20, RZ ;  /* 0x000000140bff7210 */ /* 0x000fe20007f9e0ff */
[----:B-1----:R-:W-:Y:S01]  /*0f40*/  VOTEU.ALL UP2, P1 ;  /* 0x0000000000ff7886 */ /* 0x002fe20000840000 */
[----:B------:R-:W-:Y:S01]  /*0f50*/  BAR.SYNC.DEFER_BLOCKING 0x0 ;  /* 0x0000000000007b1d */ /* 0x000fe20000010000 */
[----:B------:R-:W-:Y:S01]  /*0f60*/  IMAD.U32 R11, RZ, RZ, UR14 ;  /* 0x0000000eff0b7e24 */ /* 0x000fe2000f8e00ff */
[----:B------:R-:W-:Y:S01]  /*0f70*/  UIMAD UR32, UR14, 0xd, URZ ;  /* 0x0000000d0e2078a4 */ /* 0x000fe2000f8e02ff */
[----:B------:R-:W-:Y:S01]  /*0f80*/  IMAD.U32 R45, RZ, RZ, UR37 ;  /* 0x00000025ff2d7e24 */ /* 0x000fe2000f8e00ff */
[----:B------:R-:W-:Y:S01]  /*0f90*/  UIADD3 UR9, UPT, UPT, UR12, -0x2, URZ ;  /* 0xfffffffe0c097890 */ /* 0x000fe2000fffe0ff */
[----:B------:R-:W-:Y:S01]  /*0fa0*/  IMAD R11, R11, 0x1c, RZ ;  /* 0x0000001c0b0b7824 */ /* 0x000fe200078e02ff */
[-C--:B------:R-:W-:Y:S01]  /*0fb0*/  LEA.HI.X.SX32 R43, R43, R21.reuse, 0x1, P6 ;  /* 0x000000152b2b7211 */ /* 0x080fe200030f0eff */
[----:B------:R-:W-:Y:S01]  /*0fc0*/  IMAD R5, R5, 0x1a, RZ ;  /* 0x0000001a05057824 */ /* 0x000fe200078e02ff */
[----:B------:R-:W-:Y:S01]  /*0fd0*/  UISETP.GE.U32.AND UP3, UPT, UR9, 0x7fffffef, UPT ;  /* 0x7fffffef0900788c */ /* 0x000fe2000bf66070 */
[----:B------:R-:W-:-:S02]  /*0fe0*/  LEA.HI.X.SX32 R41, R41, R21, 0x1, P4 ;  /* 0x0000001529297211 */ /* 0x000fc400020f0eff */
[-C--:B------:R-:W-:Y:S01]  /*0ff0*/  IADD3 RZ, P6, PT, R11, R20.reuse, RZ ;  /* 0x000000140bff7210 */ /* 0x080fe20007fde0ff */
[----:B------:R-:W-:Y:S01]  /*1000*/  IMAD.U32 R11, RZ, RZ, UR14 ;  /* 0x0000000eff0b7e24 */ /* 0x000fe2000f8e00ff */
[----:B------:R-:W-:Y:S01]  /*1010*/  IADD3 R24, P4, PT, R20, UR40, RZ ;  /* 0x0000002814187c10 */ /* 0x000fe2000ff9e0ff */
[----:B------:R-:W-:Y:S01]  /*1020*/  IMAD.U32 R39, RZ, RZ, UR32 ;  /* 0x00000020ff277e24 */ /* 0x000fe2000f8e00ff */
[-C--:B------:R-:W-:Y:S02]  /*1030*/  LEA.HI.X.SX32 R45, R45, R21.reuse, 0x1, P3 ;  /* 0x000000152d2d7211 */ /* 0x080fe400018f0eff */
[----:B------:R-:W-:Y:S01]  /*1040*/  IADD3 RZ, P3, PT, R5, R20, RZ ;  /* 0x0000001405ff7210 */ /* 0x000fe20007f7e0ff */
[----:B------:R-:W-:Y:S01]  /*1050*/  UIADD3 UR6, UPT, UPT, UR12, -0x3, URZ ;  /* 0xfffffffd0c067890 */ /* 0x000fe2000fffe0ff */
[----:B------:R-:W-:Y:S01]  /*1060*/  LEA.HI.X.SX32 R25, R11, R21, 0x1, P4 ;  /* 0x000000150b197211 */ /* 0x000fe200020f0eff */
[----:B------:R-:W-:Y:S01]  /*1070*/  IMAD.U32 R5, RZ, RZ, UR14 ;  /* 0x0000000eff057e24 */ /* 0x000fe2000f8e00ff */
[----:B------:R-:W-:-:S02]  /*1080*/  PLOP3.LUT P4, PT, PT, PT, UP3, 0x80, 0x8 ;  /* 0x000000000008781c */ /* 0x000fc40003f8f038 */
[----:B------:R-:W-:Y:S01]  /*1090*/  PLOP3.LUT P5, PT, PT, PT, UP3, 0x80, 0x8 ;  /* 0x000000000008781c */ /* 0x000fe20003faf038 */
[----:B------:R-:W0:Y:S02]  /*10a0*/  FENCE.VIEW.ASYNC.S ;  /* 0x00000000000073c6 */ /* 0x000e240000000000 */
[----:B0-----:R0:W1:Y:S01]  /*10b0*/  @!UP2 SYNCS.EXCH.64 URZ, [UR11], UR24 ;  /* 0x000000180bffa5b2 */ /* 0x0010620008000100 */
[----:B------:R-:W-:Y:S02]  /*10c0*/  ISETP.GT.U32.AND P4, PT, R9, R4, PT ;  /* 0x000000040900720c */ /* 0x000fe40003f84070 */
[----:B------:R-:W-:Y:S02]  /*10d0*/  LEA.HI.X.SX32 R39, R39, R21, 0x1, P3 ;  /* 0x0000001527277211 */ /* 0x000fe400018f0eff */
[----:B------:R-:W-:Y:S01]  /*10e0*/  PRMT R31, RZ, 0x7610, R31 ;  /* 0x00007610ff1f7816 */ /* 0x000fe2000000001f */
[----:B-1----:R-:W-:Y:S01]  /*10f0*/  BAR.SYNC.DEFER_BLOCKING 0x0 ;  /* 0x0000000000007b1d */ /* 0x002fe20000010000 */
[----:B------:R-:W-:Y:S01]  /*1100*/  ISETP.GT.U32.AND P3, PT, R9, R3, PT ;  /* 0x000000030900720c */ /* 0x000fe20003f64070 */
[----:B------:R-:W-:Y:S01]  /*1110*/  UISETP.GE.U32.AND UP2, UPT, UR6, 0x7fffffee, UPT ;  /* 0x7fffffee0600788c */ /* 0x000fe2000bf46070 */
[----:B------:R-:W-:Y:S01]  /*1120*/  PRMT R29, RZ, 0x7610, R29 ;  /* 0x00007610ff1d7816 */ /* 0x000fe2000000001d */
[----:B------:R-:W-:Y:S01]  /*1130*/  UIMAD UR44, UR14, 0x6, URZ ;  /* 0x000000060e2c78a4 */ /* 0x000fe2000f8e02ff */
[----:B------:R-:W-:Y:S01]  /*1140*/  IMAD R5, R5, 0x1e, RZ ;  /* 0x0000001e05057824 */ /* 0x000fe200078e02ff */
[----:B------:R-:W-:Y:S01]  /*1150*/  UIMAD UR5, UR14, 0xf, URZ ;  /* 0x0000000f0e0578a4 */ /* 0x000fe2000f8e02ff */
[----:B------:R-:W-:-:S02]  /*1160*/  IMAD.U32 R11, RZ, RZ, UR39 ;  /* 0x00000027ff0b7e24 */ /* 0x000fc4000f8e00ff */
[----:B------:R-:W-:-:S05]  /*1170*/  @!P4 IMAD.IADD R4, R4, 0x1, -R9 ;  /* 0x000000010404c824 */ /* 0x000fca00078e0a09 */
[----:B------:R-:W-:Y:S01]  /*1180*/  @!P3 IMAD.IADD R3, R3, 0x1, -R9 ;  /* 0x000000010303b824 */ /* 0x000fe200078e0a09 */
[----:B------:R-:W-:Y:S01]  /*1190*/  ISETP.GT.U32.AND P3, PT, R9, R4, PT ;  /* 0x000000040900720c */ /* 0x000fe20003f64070 */
[----:B------:R-:W-:Y:S01]  /*11a0*/  UIMAD UR45, UR14, 0xe, URZ ;  /* 0x0000000e0e2d78a4 */ /* 0x000fe2000f8e02ff */
[----:B------:R1:W5:Y:S01]  /*11b0*/  @!P5 LDG.E.U16 R31, desc[UR16][R24.64] ;  /* 0x00000010181fd981 */ /* 0x000362000c1e1500 */
[----:B------:R-:W-:Y:S02]  /*11c0*/  PLOP3.LUT P5, PT, PT, PT, UP2, 0x80, 0x8 ;  /* 0x000000000008781c */ /* 0x000fe40003faf028 */
[----:B------:R-:W-:Y:S01]  /*11d0*/  PLOP3.LUT P5, PT, PT, PT, UP2, 0x80, 0x8 ;  /* 0x000000000008781c */ /* 0x000fe20003faf028 */
[----:B------:R2:W5:Y:S01]  /*11e0*/  @!P2 LDG.E.U16 R29, desc[UR16][R20.64] ;  /* 0x00000010141da981 */ /* 0x000562000c1e1500 */
[----:B------:R-:W-:Y:S01]  /*11f0*/  IADD3 RZ, P2, PT, R5, R20, RZ ;  /* 0x0000001405ff7210 */ /* 0x000fe20007f5e0ff */
[----:B------:R-:W-:Y:S01]  /*1200*/  IMAD.U32 R5, RZ, RZ, UR5 ;  /* 0x00000005ff057e24 */ /* 0x000fe2000f8e00ff */
[----:B------:R-:W-:Y:S01]  /*1210*/  UIMAD UR46, UR14, 0x5, URZ ;  /* 0x000000050e2e78a4 */ /* 0x000fe2000f8e02ff */
[----:B-1----:R-:W-:Y:S01]  /*1220*/  IADD3 R24, P4, PT, R20, UR44, RZ ;  /* 0x0000002c14187c10 */ /* 0x002fe2000ff9e0ff */
[----:B------:R-:W-:-:S03]  /*1230*/  UIADD3 UR5, UPT, UPT, UR12, -0x4, URZ ;  /* 0xfffffffc0c057890 */ /* 0x000fc6000fffe0ff */
[----:B------:R-:W-:Y:S02]  /*1240*/  LEA.HI.X.SX32 R25, R11, R21, 0x1, P4 ;  /* 0x000000150b197211 */ /* 0x000fe400020f0eff */
[----:B------:R-:W-:Y:S01]  /*1250*/  ISETP.GT.U32.AND P4, PT, R9, R3, PT ;  /* 0x000000030900720c */ /* 0x000fe20003f84070 */
[----:B------:R-:W-:Y:S01]  /*1260*/  UISETP.GE.U32.AND UP2, UPT, UR5, 0x7fffffed, UPT ;  /* 0x7fffffed0500788c */ /* 0x000fe2000bf46070 */
[----:B------:R-:W-:Y:S01]  /*1270*/  PRMT R27, RZ, 0x7610, R27 ;  /* 0x00007610ff1b7816 */ /* 0x000fe2000000001b */
[----:B------:R-:W-:Y:S01]  /*1280*/  IMAD.U32 R33, RZ, RZ, UR45 ;  /* 0x0000002dff217e24 */ /* 0x000fe2000f8e00ff */
[-C--:B------:R-:W-:Y:S01]  /*1290*/  LEA.HI.X.SX32 R5, R5, R21.reuse, 0x1, P2 ;  /* 0x0000001505057211 */ /* 0x080fe200010f0eff */
[----:B------:R-:W-:Y:S01]  /*12a0*/  UIADD3 UR5, UPT, UPT, UR12, -0x5, URZ ;  /* 0xfffffffb0c057890 */ /* 0x000fe2000fffe0ff */
[----:B------:R-:W-:Y:S02]  /*12b0*/  ISETP.GE.AND P2, PT, R8, RZ, PT ;  /* 0x000000ff0800720c */ /* 0x000fe40003f46270 */
[----:B------:R1:W5:Y:S01]  /*12c0*/  @!P5 LDG.E.U16 R27, desc[UR16][R36.64] ;  /* 0x00000010241bd981 */ /* 0x000362000c1e1500 */
[----:B------:R-:W-:Y:S01]  /*12d0*/  PLOP3.LUT P5, PT, PT, PT, UP2, 0x80, 0x8 ;  /* 0x000000000008781c */ /* 0x000fe20003faf028 */
[----:B------:R-:W-:Y:S01]  /*12e0*/  IMAD.U32 R6, RZ, RZ, UR46 ;  /* 0x0000002eff067e24 */ /* 0x000fe2000f8e00ff */
[----:B------:R-:W-:Y:S01]  /*12f0*/  PLOP3.LUT P5, PT, PT, PT, UP2, 0x80, 0x8 ;  /* 0x000000000008781c */ /* 0x000fe20003faf028 */
[----:B------:R-:W-:Y:S01]  /*1300*/  UIMAD UR43, UR14, 0x7, URZ ;  /* 0x000000070e2b78a4 */ /* 0x000fe2000f8e02ff */
[-C--:B------:R-:W-:Y:S01]  /*1310*/  LEA.HI.X.SX32 R33, R33, R21.reuse, 0x1, P6 ;  /* 0x0000001521217211 */ /* 0x080fe200030f0eff */
[----:B------:R-:W-:Y:S01]  /*1320*/  UISETP.GE.U32.AND UP2, UPT, UR5, 0x7fffffec, UPT ;  /* 0x7fffffec0500788c */ /* 0x000fe2000bf46070 */
[----:B------:R-:W-:Y:S01]  /*1330*/  IADD3 R10, P6, PT, R20, UR35, RZ ;  /* 0x00000023140a7c10 */ /* 0x000fe2000ffde0ff */
[----:B------:R-:W-:Y:S01]  /*1340*/  IMAD.U32 R12, RZ, RZ, UR44 ;  /* 0x0000002cff0c7e24 */ /* 0x000fe2000f8e00ff */
[----:B------:R-:W-:Y:S01]  /*1350*/  UIADD3 UR5, UPT, UPT, UR12, -0x7, URZ ;  /* 0xfffffff90c057890 */ /* 0x000fe2000fffe0ff */
[--C-:B------:R-:W-:Y:S01]  /*1360*/  @!P3 IMAD.IADD R4, R4, 0x1, -R9.reuse ;  /* 0x000000010404b824 */ /* 0x100fe200078e0a09 */
[----:B------:R-:W-:Y:S01]  /*1370*/  IADD3 R8, P3, PT, R20, UR33, RZ ;  /* 0x0000002114087c10 */ /* 0x000fe2000ff7e0ff */
[----:B------:R-:W-:Y:S01]  /*1380*/  @!P4 IMAD.IADD R3, R3, 0x1, -R9 ;  /* 0x000000010303c824 */ /* 0x000fe200078e0a09 */
[----:B------:R-:W-:Y:S01]  /*1390*/  UIADD3 UR6, UPT, UPT, UR12, -0x6, URZ ;  /* 0xfffffffa0c067890 */ /* 0x000fe2000fffe0ff */
[-C--:B------:R-:W-:Y:S01]  /*13a0*/  LEA.HI.X.SX32 R11, R6, R21.reuse, 0x1, P6 ;  /* 0x00000015060b7211 */ /* 0x080fe200030f0eff */
[----:B------:R-:W-:Y:S01]  /*13b0*/  UISETP.GE.U32.AND UP4, UPT, UR5, 0x7fffffea, UPT ;  /* 0x7fffffea0500788c */ /* 0x000fe2000bf86070 */
[----:B------:R-:W-:Y:S01]  /*13c0*/  IMAD.U32 R6, RZ, RZ, UR43 ;  /* 0x0000002bff067e24 */ /* 0x000fe2000f8e00ff */
[----:B------:R-:W-:Y:S01]  /*13d0*/  LEA.HI.X.SX32 R9, R12, R21, 0x1, P3 ;  /* 0x000000150c097211 */ /* 0x000fe200018f0eff */
[----:B------:R-:W-:Y:S01]  /*13e0*/  UISETP.GE.U32.AND UP3, UPT, UR6, 0x7fffffeb, UPT ;  /* 0x7fffffeb0600788c */ /* 0x000fe2000bf66070 */
[----:B------:R-:W-:Y:S01]  /*13f0*/  IMAD.MOV.U32 R14, RZ, RZ, R3 ;  /* 0x000000ffff0e7224 */ /* 0x000fe200078e0003 */
[----:B--2---:R-:W-:Y:S01]  /*1400*/  IADD3 R20, P3, PT, R20, UR45, RZ ;  /* 0x0000002d14147c10 */ /* 0x004fe2000ff7e0ff */
[----:B------:R-:W-:-:S02]  /*1410*/  @!P0 IMAD.MOV R4, RZ, RZ, -R4 ;  /* 0x000000ffff048224 */ /* 0x000fc400078e0a04 */
[----:B------:R-:W-:Y:S01]  /*1420*/  @!P2 IMAD.MOV R14, RZ, RZ, -R14 ;  /* 0x000000ffff0ea224 */ /* 0x000fe200078e0a0e */
[----:B------:R-:W-:Y:S02]  /*1430*/  LEA.HI.X.SX32 R21, R6, R21, 0x1, P3 ;  /* 0x0000001506157211 */ /* 0x000fe400018f0eff */
[----:B------:R-:W-:Y:S02]  /*1440*/  PLOP3.LUT P2, PT, PT, PT, UP4, 0x80, 0x8 ;  /* 0x000000000008781c */ /* 0x000fe40003f4f048 */
[----:B-1----:R-:W-:Y:S02]  /*1450*/  PRMT R36, RZ, 0x7610, R36 ;  /* 0x00007610ff247816 */ /* 0x002fe40000000024 */
[----:B------:R-:W-:Y:S02]  /*1460*/  PLOP3.LUT P3, PT, PT, PT, UP2, 0x80, 0x8 ;  /* 0x000000000008781c */ /* 0x000fe40003f6f028 */
[----:B------:R-:W-:Y:S02]  /*1470*/  PLOP3.LUT P0, PT, PT, PT, UP3, 0x80, 0x8 ;  /* 0x000000000008781c */ /* 0x000fe40003f0f038 */
[----:B------:R-:W-:Y:S01]  /*1480*/  PLOP3.LUT P2, PT, PT, PT, UP4, 0x80, 0x8 ;  /* 0x000000000008781c */ /* 0x000fe20003f4f048 */
[----:B------:R-:W-:Y:S01]  /*1490*/  UIADD3 UR9, UPT, UPT, UR12, -0x8, URZ ;  /* 0xfffffff80c097890 */ /* 0x000fe2000fffe0ff */
[----:B------:R-:W-:Y:S01]  /*14a0*/  ISETP.NE.AND P3, PT, R7, RZ, PT ;  /* 0x000000ff0700720c */ /* 0x000fe20003f65270 */
[----:B------:R-:W-:Y:S01]  /*14b0*/  UIADD3 UR5, UPT, UPT, UR12, -0x9, URZ ;  /* 0xfffffff70c057890 */ /* 0x000fe2000fffe0ff */
[----:B------:R-:W-:Y:S01]  /*14c0*/  LOP3.LUT R7, RZ, R7, RZ, 0x33, !PT ;  /* 0x00000007ff077212 */ /* 0x000fe200078e33ff */
[----:B------:R1:W5:Y:S01]  /*14d0*/  @!P5 LDG.E.U16 R36, desc[UR16][R24.64] ;  /* 0x000000101824d981 */ /* 0x000362000c1e1500 */
[----:B------:R-:W-:-:S02]  /*14e0*/  PLOP3.LUT P4, PT, PT, PT, UP2, 0x80, 0x8 ;  /* 0x000000000008781c */ /* 0x000fc40003f8f028 */
[C---:B------:R-:W-:Y:S02]  /*14f0*/  SEL R3, R7.reuse, R4, !P3 ;  /* 0x0000000407037207 */ /* 0x040fe40005800000 */
[----:B------:R-:W-:Y:S01]  /*1500*/  SEL R14, R7, R14, !P3 ;  /* 0x0000000e070e7207 */ /* 0x000fe20005800000 */
[----:B------:R-:W-:Y:S01]  /*1510*/  UISETP.GE.U32.AND UP2, UPT, UR9, 0x7fffffe9, UPT ;  /* 0x7fffffe90900788c */ /* 0x000fe2000bf46070 */
[----:B------:R-:W-:Y:S01]  /*1520*/  PLOP3.LUT P5, PT, PT, PT, UP3, 0x80, 0x8 ;  /* 0x000000000008781c */ /* 0x000fe20003faf038 */
[----:B------:R-:W-:Y:S01]  /*1530*/  UISETP.GE.U32.AND UP3, UPT, UR5, 0x7fffffe8, UPT ;  /* 0x7fffffe80500788c */ /* 0x000fe2000bf66070 */
[----:B------:R-:W-:Y:S02]  /*1540*/  PRMT R7, RZ, 0x7610, R7 ;  /* 0x00007610ff077816 */ /* 0x000fe40000000007 */
[----:B-1----:R-:W-:Y:S02]  /*1550*/  PRMT R25, RZ, 0x7610, R25 ;  /* 0x00007610ff197816 */ /* 0x002fe40000000019 */
[----:B------:R-:W-:Y:S01]  /*1560*/  PRMT R6, RZ, 0x7610, R6 ;  /* 0x00007610ff067816 */ /* 0x000fe20000000006 */
[----:B------:R-:W-:Y:S01]  /*1570*/  IMAD.U32 R4, RZ, RZ, UR14 ;  /* 0x0000000eff047e24 */ /* 0x000fe2000f8e00ff */
[----:B------:R1:W5:Y:S01]  /*1580*/  @!P2 LDG.E.U16 R7, desc[UR16][R8.64] ;  /* 0x000000100807a981 */ /* 0x000362000c1e1500 */
[----:B------:R-:W-:Y:S01]  /*1590*/  PLOP3.LUT P2, PT, PT, PT, UP3, 0x80, 0x8 ;  /* 0x000000000008781c */ /* 0x000fe20003f4f038 */
[----:B------:R-:W-:-:S02]  /*15a0*/  UIADD3 UR6, UPT, UPT, UR12, -0xb, URZ ;  /* 0xfffffff50c067890 */ /* 0x000fc4000fffe0ff */
[----:B------:R2:W5:Y:S01]  /*15b0*/  @!P0 LDG.E.U16 R25, desc[UR16][R10.64] ;  /* 0x000000100a198981 */ /* 0x000562000c1e1500 */
[----:B------:R-:W-:Y:S01]  /*15c0*/  PLOP3.LUT P0, PT, PT, PT, UP2, 0x80, 0x8 ;  /* 0x000000000008781c */ /* 0x000fe20003f0f028 */
[----:B------:R-:W-:Y:S01]  /*15d0*/  IMAD.U32 R12, RZ, RZ, UR14 ;  /* 0x0000000eff0c7e24 */ /* 0x000fe2000f8e00ff */
[----:B------:R-:W-:Y:S01]  /*15e0*/  PLOP3.LUT P0, PT, PT, PT, UP2, 0x80, 0x8 ;  /* 0x000000000008781c */ /* 0x000fe20003f0f028 */
[----:B------:R-:W-:Y:S01]  /*15f0*/  UIADD3 UR5, UPT, UPT, UR12, -0xa, URZ ;  /* 0xfffffff60c057890 */ /* 0x000fe2000fffe0ff */
[----:B------:R-:W-:Y:S01]  /*1600*/  PLOP3.LUT P2, PT, PT, PT, UP3, 0x80, 0x8 ;  /* 0x000000000008781c */ /* 0x000fe20003f4f038 */
[----:B------:R3:W5:Y:S01]  /*1610*/  @!P4 LDG.E.U16 R6, desc[UR16][R34.64] ;  /* 0x000000102206c981 */ /* 0x000762000c1e1500 */
[----:B-1----:R-:W-:Y:S02]  /*1620*/  PRMT R8, RZ, 0x7610, R8 ;  /* 0x00007610ff087816 */ /* 0x002fe40000000008 */
[----:B------:R-:W-:Y:S01]  /*1630*/  PRMT R30, RZ, 0x7610, R30 ;  /* 0x00007610ff1e7816 */ /* 0x000fe2000000001e */
[----:B--2---:R-:W-:Y:S01]  /*1640*/  VIADD R11, R22, UR20 ;  /* 0x00000014160b7c36 */ /* 0x004fe20008000000 */
[----:B------:R-:W-:-:S02]  /*1650*/  UISETP.GE.U32.AND UP2, UPT, UR5, 0x7fffffe7, UPT ;  /* 0x7fffffe70500788c */ /* 0x000fc4000bf46070 */
[----:B------:R-:W-:Y:S01]  /*1660*/  UISETP.GE.U32.AND UP3, UPT, UR6, 0x7fffffe6, UPT ;  /* 0x7fffffe60600788c */ /* 0x000fe2000bf66070 */
[----:B------:R-:W-:Y:S01]  /*1670*/  IMAD R44, R4, 0x10, R11 ;  /* 0x00000010042c7824 */ /* 0x000fe200078e020b */
[----:B------:R-:W-:Y:S01]  /*1680*/  UIADD3 UR41, UPT, UPT, UR12, -0x10, URZ ;  /* 0xfffffff00c297890 */ /* 0x000fe2000fffe0ff */
[----:B---3--:R-:W-:Y:S01]  /*1690*/  PRMT R34, RZ, 0x7610, R34 ;  /* 0x00007610ff227816 */ /* 0x008fe20000000022 */
[----:B------:R-:W-:Y:S02]  /*16a0*/  UIADD3 UR42, UPT, UPT, UR12, 0xf, URZ ;  /* 0x0000000f0c2a7890 */ /* 0x000fe4000fffe0ff */
[----:B------:R-:W5:Y:S01]  /*16b0*/  @!P2 LDG.E.U16 R8, desc[UR16][R44.64] ;  /* 0x000000102c08a981 */ /* 0x000f62000c1e1500 */
[----:B------:R-:W-:Y:S01]  /*16c0*/  PLOP3.LUT P2, PT, PT, PT, UP3, 0x80, 0x8 ;  /* 0x000000000008781c */ /* 0x000fe20003f4f038 */
[----:B------:R-:W1:Y:S02]  /*16d0*/  LDCU UR9, c[0x0][0x3b0] ;  /* 0x00007600ff0977ac */ /* 0x000e640008000800 */
[----:B------:R2:W5:Y:S01]  /*16e0*/  @!P0 LDG.E.U16 R34, desc[UR16][R20.64] ;  /* 0x0000001014228981 */ /* 0x000562000c1e1500 */
[----:B------:R-:W-:-:S02]  /*16f0*/  PLOP3.LUT P0, PT, PT, PT, UP2, 0x80, 0x8 ;  /* 0x000000000008781c */ /* 0x000fc40003f0f028 */
[----:B------:R-:W-:Y:S02]  /*1700*/  PLOP3.LUT P0, PT, PT, PT, UP2, 0x80, 0x8 ;  /* 0x000000000008781c */ /* 0x000fe40003f0f028 */
[----:B------:R-:W-:Y:S01]  /*1710*/  PLOP3.LUT P2, PT, PT, PT, UP3, 0x80, 0x8 ;  /* 0x000000000008781c */ /* 0x000fe20003f4f038 */
[----:B------:R-:W-:Y:S01]  /*1720*/  IMAD.U32 R10, RZ, RZ, UR14 ;  /* 0x0000000eff0a7e24 */ /* 0x000fe2000f8e00ff */
[----:B------:R-:W-:Y:S02]  /*1730*/  UIADD3 UR5, UPT, UPT, UR12, -0xc, URZ ;  /* 0xfffffff40c057890 */ /* 0x000fe4000fffe0ff */
[----:B------:R-:W-:Y:S01]  /*1740*/  UIADD3 UR6, UPT, UPT, UR12, -0xd, URZ ;  /* 0xfffffff30c067890 */ /* 0x000fe2000fffe0ff */
[----:B--2---:R-:W-:Y:S01]  /*1750*/  PRMT R21, RZ, 0x7610, R21 ;  /* 0x00007610ff157816 */ /* 0x004fe20000000015 */
[----:B------:R-:W-:Y:S01]  /*1760*/  IMAD R42, R10, 0x12, R11 ;  /* 0x000000120a2a7824 */ /* 0x000fe200078e020b */
[----:B------:R-:W-:Y:S01]  /*1770*/  PRMT R9, RZ, 0x7610, R9 ;  /* 0x00007610ff097816 */ /* 0x000fe20000000009 */
[----:B------:R-:W-:Y:S01]  /*1780*/  IMAD R18, R4, 0x14, R11 ;  /* 0x0000001404127824 */ /* 0x000fe200078e020b */
[----:B------:R-:W-:-:S02]  /*1790*/  UISETP.GE.U32.AND UP2, UPT, UR5, 0x7fffffe5, UPT ;  /* 0x7fffffe50500788c */ /* 0x000fc4000bf46070 */
[----:B------:R-:W-:Y:S01]  /*17a0*/  UISETP.GE.U32.AND UP3, UPT, UR6, 0x7fffffe4, UPT ;  /* 0x7fffffe40600788c */ /* 0x000fe2000bf66070 */
[----:B------:R-:W5:Y:S03]  /*17b0*/  @!P0 LDG.E.U16 R21, desc[UR16][R42.64] ;  /* 0x000000102a158981 */ /* 0x000f66000c1e1500 */
[----:B------:R-:W-:Y:S01]  /*17c0*/  PLOP3.LUT P0, PT, PT, PT, UP2, 0x80, 0x8 ;  /* 0x000000000008781c */ /* 0x000fe20003f0f028 */
[----:B------:R-:W5:Y:S01]  /*17d0*/  @!P2 LDG.E.U16 R9, desc[UR16][R18.64] ;  /* 0x000000101209a981 */ /* 0x000f62000c1e1500 */
[----:B------:R-:W-:Y:S02]  /*17e0*/  PLOP3.LUT P2, PT, PT, PT, UP3, 0x80, 0x8 ;  /* 0x000000000008781c */ /* 0x000fe40003f4f038 */
[----:B------:R-:W-:Y:S02]  /*17f0*/  PLOP3.LUT P0, PT, PT, PT, UP2, 0x80, 0x8 ;  /* 0x000000000008781c */ /* 0x000fe40003f0f028 */
[----:B------:R-:W-:Y:S01]  /*1800*/  PLOP3.LUT P2, PT, PT, PT, UP3, 0x80, 0x8 ;  /* 0x000000000008781c */ /* 0x000fe20003f4f038 */
[----:B------:R-:W-:Y:S01]  /*1810*/  UIADD3 UR5, UPT, UPT, UR12, -0xe, URZ ;  /* 0xfffffff20c057890 */ /* 0x000fe2000fffe0ff */
[----:B------:R-:W-:Y:S01]  /*1820*/  PRMT R10, RZ, 0x7610, R10 ;  /* 0x00007610ff0a7816 */ /* 0x000fe2000000000a */
[----:B------:R-:W-:-:S02]  /*1830*/  IMAD R40, R4, 0x16, R11 ;  /* 0x0000001604287824 */ /* 0x000fc400078e020b */
[----:B------:R-:W-:Y:S01]  /*1840*/  IMAD R16, R12, 0x18, R11 ;  /* 0x000000180c107824 */ /* 0x000fe200078e020b */
[----:B------:R-:W-:-:S05]  /*1850*/  UISETP.GE.U32.AND UP3, UPT, UR5, 0x7fffffe3, UPT ;  /* 0x7fffffe30500788c */ /* 0x000fca000bf66070 */
[----:B------:R-:W5:Y:S01]  /*1860*/  @!P0 LDG.E.U16 R30, desc[UR16][R40.64] ;  /* 0x00000010281e8981 */ /* 0x000f62000c1e1500 */
[----:B------:R-:W-:-:S03]  /*1870*/  PLOP3.LUT P0, PT, PT, PT, UP3, 0x80, 0x8 ;  /* 0x000000000008781c */ /* 0x000fc60003f0f038 */
[----:B------:R2:W5:Y:S01]  /*1880*/  @!P2 LDG.E.U16 R10, desc[UR16][R16.64] ;  /* 0x00000010100aa981 */ /* 0x000562000c1e1500 */
[----:B------:R-:W-:Y:S01]  /*1890*/  PLOP3.LUT P2, PT, PT, PT, UP3, 0x80, 0x8 ;  /* 0x000000000008781c */ /* 0x000fe20003f4f038 */
[----:B------:R-:W-:Y:S02]  /*18a0*/  UISETP.GE.U32.AND UP3, UPT, UR41, 0x7fffffe1, UPT ;  /* 0x7fffffe12900788c */ /* 0x000fe4000bf66070 */
[----:B------:R-:W-:Y:S01]  /*18b0*/  UISETP.GT.AND UP2, UPT, UR42, 0xf, UPT ;  /* 0x0000000f2a00788c */ /* 0x000fe2000bf44270 */
[----:B------:R-:W-:-:S03]  /*18c0*/  LOP3.LUT R4, R13, 0xf, RZ, 0xc0, !PT ;  /* 0x0000000f0d047812 */ /* 0x000fc600078ec0ff */
[----:B------:R-:W-:Y:S02]  /*18d0*/  PLOP3.LUT P6, PT, PT, PT, UP3, 0x80, 0x8 ;  /* 0x000000000008781c */ /* 0x000fe40003fcf038 */
[----:B------:R-:W-:Y:S01]  /*18e0*/  PLOP3.LUT P0, PT, PT, PT, UP2, 0x80, 0x8 ;  /* 0x000000000008781c */ /* 0x000fe20003f0f028 */
[C---:B--2---:R-:W-:Y:S01]  /*18f0*/  IMAD R16, R4.reuse, UR15, RZ ;  /* 0x0000000f04107c24 */ /* 0x044fe2000f8e02ff */
[----:B------:R-:W-:Y:S02]  /*1900*/  PRMT R28, RZ, 0x7610, R28 ;  /* 0x00007610ff1c7816 */ /* 0x000fe4000000001c */
[----:B------:R-:W-:Y:S01]  /*1910*/  ISETP.LT.AND P0, PT, R4, UR12, P0 ;  /* 0x0000000c04007c0c */ /* 0x000fe20008701270 */
[----:B------:R-:W-:-:S06]  /*1920*/  IMAD R4, R12, 0x1e, R11 ;  /* 0x0000001e0c047824 */ /* 0x000fcc00078e020b */
[----:B------:R0:W5:Y:S01]  /*1930*/  @!P6 LDG.E.U16 R28, desc[UR16][R4.64] ;  /* 0x00000010041ce981 */ /* 0x000162000c1e1500 */
[----:B-1----:R-:W-:Y:S02]  /*1940*/  IMAD R14, R14, UR9, RZ ;  /* 0x000000090e0e7c24 */ /* 0x002fe4000f8e02ff */
[----:B------:R-:W-:Y:S01]  /*1950*/  IMAD R17, R3, UR9, RZ ;  /* 0x0000000903117c24 */ /* 0x000fe2000f8e02ff */
[----:B------:R-:W-:-:S04]  /*1960*/  @!UP1 UIADD3 UR8, UPT, UPT, -UR8, 0x100000, URZ ;  /* 0x0010000008089890 */ /* 0x000fc8000fffe1ff */
[----:B------:R-:W-:Y:S02]  /*1970*/  @!UP1 USHF.L.U32 UR9, UR8, 0xb, URZ ;  /* 0x0000000b08099899 */ /* 0x000fe400080006ff */
[----:B------:R-:W-:Y:S02]  /*1980*/  @!UP1 USHF.L.U32 UR8, UR8, 0x1, URZ ;  /* 0x0000000108089899 */ /* 0x000fe400080006ff */
[----:B------:R-:W-:Y:S01]  /*1990*/  UIADD3 UR6, UPT, UPT, UR12, -0xf, URZ ;  /* 0xfffffff10c067890 */ /* 0x000fe2000fffe0ff */
[----:B------:R-:W-:-:S03]  /*19a0*/  VOTEU.ALL UP1, P1 ;  /* 0x0000000000ff7886 */ /* 0x000fc60000820000 */
[----:B------:R-:W-:Y:S01]  /*19b0*/  UISETP.GE.U32.AND UP4, UPT, UR6, 0x7fffffe2, UPT ;  /* 0x7fffffe20600788c */ /* 0x000fe2000bf86070 */
[----:B------:R-:W-:-:S05]  /*19c0*/  IMAD.U32 R18, RZ, RZ, UR14 ;  /* 0x0000000eff127e24 */ /* 0x000fca000f8e00ff */
[----:B------:R0:W1:Y:S01]  /*19d0*/  @!UP1 SYNCS.EXCH.64 URZ, [UR7+0x408], UR8 ;  /* 0x0004080807ff95b2 */ /* 0x0000620008000100 */
[----:B------:R-:W-:Y:S02]  /*19e0*/  PLOP3.LUT P3, PT, PT, PT, UP4, 0x80, 0x8 ;  /* 0x000000000008781c */ /* 0x000fe40003f6f048 */
[----:B------:R-:W-:Y:S01]  /*19f0*/  PLOP3.LUT P3, PT, PT, PT, UP4, 0x80, 0x8 ;  /* 0x000000000008781c */ /* 0x000fe20003f6f048 */
[----:B------:R-:W-:Y:S01]  /*1a00*/  IMAD.U32 R20, RZ, RZ, UR14 ;  /* 0x0000000eff147e24 */ /* 0x000fe2000f8e00ff */
[----:B------:R-:W-:Y:S01]  /*1a10*/  PRMT R19, RZ, 0x7610, R19 ;  /* 0x00007610ff137816 */ /* 0x000fe20000000013 */
[--C-:B------:R-:W-:Y:S02]  /*1a20*/  IMAD R38, R18, 0x1a, R11.reuse ;  /* 0x0000001a12267824 */ /* 0x100fe400078e020b */
[----:B------:R-:W-:Y:S02]  /*1a30*/  IMAD.SHL.U32 R24, R16, 0x2, RZ ;  /* 0x0000000210187824 */ /* 0x000fe400078e00ff */
[--C-:B------:R-:W-:Y:S01]  /*1a40*/  IMAD R32, R20, 0x1c, R11.reuse ;  /* 0x0000001c14207824 */ /* 0x100fe200078e020b */
[----:B------:R-:W-:Y:S01]  /*1a50*/  PRMT R11, RZ, 0x7610, R11 ;  /* 0x00007610ff0b7816 */ /* 0x000fe2000000000b */
[----:B------:R0:W5:Y:S01]  /*1a60*/  @!P2 LDG.E.U16 R19, desc[UR16][R38.64] ;  /* 0x000000102613a981 */ /* 0x000162000c1e1500 */
[----:B------:R-:W-:Y:S01]  /*1a70*/  PLOP3.LUT P2, PT, PT, PT, UP3, 0x80, 0x8 ;  /* 0x000000000008781c */ /* 0x000fe20003f4f038 */
[----:B------:R-:W-:Y:S01]  /*1a80*/  IMAD.SHL.U32 R12, R14, 0x2, RZ ;  /* 0x000000020e0c7824 */ /* 0x000fe200078e00ff */
[C---:B------:R-:W-:Y:S01]  /*1a90*/  IADD3 R35, P2, PT, R24.reuse, UR22, RZ ;  /* 0x0000001618237c10 */ /* 0x040fe2000ff5e0ff */
[----:B------:R-:W-:Y:S01]  /*1aa0*/  IMAD.SHL.U32 R3, R17, 0x2, RZ ;  /* 0x0000000211037824 */ /* 0x000fe200078e00ff */
[----:B------:R-:W-:Y:S01]  /*1ab0*/  IADD3 R18, P4, PT, R24, UR22, RZ ;  /* 0x0000001618127c10 */ /* 0x000fe2000ff9e0ff */
[----:B------:R0:W5:Y:S01]  /*1ac0*/  @!P3 LDG.E.U16 R11, desc[UR16][R32.64] ;  /* 0x00000010200bb981 */ /* 0x000162000c1e1500 */
[----:B------:R-:W-:-:S02]  /*1ad0*/  IADD3 RZ, P3, PT, R12, R35, RZ ;  /* 0x000000230cff7210 */ /* 0x000fc40007f7e0ff */
[----:B------:R-:W-:Y:S02]  /*1ae0*/  IADD3 R26, P5, PT, R3, R18, RZ ;  /* 0x00000012031a7210 */ /* 0x000fe40007fbe0ff */
[----:B------:R-:W-:Y:S01]  /*1af0*/  LEA.HI.X.SX32 R20, R16, UR23, 0x1, P4 ;  /* 0x0000001710147c11 */ /* 0x000fe2000a0f0eff */
[----:B-1----:R-:W-:Y:S10]  /*1b00*/  BRA.U !UP2, `(.L_x_6) ;  /* 0x000000010a247547 */ /* 0x002ff4000b800000 */
[----:B0----5:R-:W-:Y:S02]  /*1b10*/  PRMT R4, R29, 0x5410, R31 ;  /* 0x000054101d047816 */ /* 0x021fe4000000001f */
[----:B------:R-:W-:Y:S02]  /*1b20*/  PRMT R5, R27, 0x5410, R36 ;  /* 0x000054101b057816 */ /* 0x000fe40000000024 */
[----:B------:R-:W-:Y:S02]  /*1b30*/  PRMT R6, R6, 0x5410, R25 ;  /* 0x0000541006067816 */ /* 0x000fe40000000019 */
[----:B------:R-:W-:Y:S02]  /*1b40*/  PRMT R7, R7, 0x5410, R34 ;  /* 0x0000541007077816 */ /* 0x000fe40000000022 */
[----:B------:R-:W-:Y:S02]  /*1b50*/  PRMT R8, R8, 0x5410, R21 ;  /* 0x0000541008087816 */ /* 0x000fe40000000015 */
[----:B------:R-:W-:-:S02]  /*1b60*/  PRMT R9, R9, 0x5410, R30 ;  /* 0x0000541009097816 */ /* 0x000fc4000000001e */
[----:B------:R-:W-:Y:S02]  /*1b70*/  PRMT R10, R10, 0x5410, R19 ;  /* 0x000054100a0a7816 */ /* 0x000fe40000000013 */
[----:B------:R-:W-:-:S04]  /*1b80*/  PRMT R11, R11, 0x5410, R28 ;  /* 0x000054100b0b7816 */ /* 0x000fc8000000001c */
[----:B------:R1:W-:Y:S03]  /*1b90*/  STTM.x8 tmem[UR10+0x10], R4 ;  /* 0x00001004000079ed */ /* 0x0003e600081c000a */
.L_x_6:
[----:B------:R-:W2:Y:S01]  /*1ba0*/  FENCE.VIEW.ASYNC.T ;  /* 0x00000000000073c6 */ /* 0x000ea20000000200 */
[----:B-1---5:R-:W-:Y:S01]  /*1bb0*/  LEA.HI.X.SX32 R9, R16, UR23, 0x1, P2 ;  /* 0x0000001710097c11 */ /* 0x022fe200090f0eff */
[----:B------:R-:W-:Y:S01]  /*1bc0*/  IMAD.IADD R18, R12, 0x1, R18 ;  /* 0x000000010c127824 */ /* 0x000fe200078e0212 */
[----:B0-----:R-:W-:Y:S01]  /*1bd0*/  PRMT R5, RZ, 0x7610, R5 ;  /* 0x00007610ff057816 */ /* 0x001fe20000000005 */
[----:B------:R-:W0:Y:S01]  /*1be0*/  LDCU UR5, c[0x0][0x3a0] ;  /* 0x00007400ff0577ac */ /* 0x000e220008000800 */
[----:B------:R-:W-:Y:S02]  /*1bf0*/  PRMT R7, RZ, 0x7610, R7 ;  /* 0x00007610ff077816 */ /* 0x000fe40000000007 */
[----:B------:R-:W-:Y:S01]  /*1c00*/  LEA.HI.X.SX32 R27, R17, R20, 0x1, P5 ;  /* 0x00000014111b7211 */ /* 0x000fe200028f0eff */
[----:B--2---:R-:W-:Y:S01]  /*1c10*/  BAR.SYNC.DEFER_BLOCKING 0x0 ;  /* 0x0000000000007b1d */ /* 0x004fe20000010000 */
[----:B------:R-:W-:-:S05]  /*1c20*/  LEA.HI.X.SX32 R19, R14, R9, 0x1, P3 ;  /* 0x000000090e137211 */ /* 0x000fca00018f0eff */
[----:B------:R-:W2:Y:S04]  /*1c30*/  @P0 LDG.E.U16 R5, desc[UR16][R26.64] ;  /* 0x000000101a050981 */ /* 0x000ea8000c1e1500 */
[----:B------:R1:W3:Y:S01]  /*1c40*/  @P0 LDG.E.U16 R7, desc[UR16][R18.64] ;  /* 0x0000001012070981 */ /* 0x0002e2000c1e1500 */
[----:B------:R-:W-:Y:S01]  /*1c50*/  SHF.R.S32.HI R4, RZ, 0x6, R13 ;  /* 0x00000006ff047819 */ /* 0x000fe2000001140d */
[----:B0-----:R-:W-:Y:S01]  /*1c60*/  UIADD3 UR6, UPT, UPT, UR5, 0xf, URZ ;  /* 0x0000000f05067890 */ /* 0x001fe2000fffe0ff */
[----:B------:R-:W-:Y:S01]  /*1c70*/  SHF.R.S32.HI R6, RZ, 0x1f, R17 ;  /* 0x0000001fff067819 */ /* 0x000fe20000011411 */
[----:B------:R-:W-:Y:S01]  /*1c80*/  USHF.L.U32 UR12, UR15, 0x4, URZ ;  /* 0x000000040f0c7899 */ /* 0x000fe200080006ff */
[----:B------:R-:W-:Y:S01]  /*1c90*/  SGXT R4, R4, 0x1 ;  /* 0x000000010404781a */ /* 0x000fe20000000200 */
[----:B------:R-:W-:Y:S01]  /*1ca0*/  USHF.R.S32.HI UR5, URZ, 0x1f, UR6 ;  /* 0x0000001fff057899 */ /* 0x000fe20008011406 */
[----:B------:R-:W-:Y:S01]  /*1cb0*/  SHF.L.U64.HI R17, R17, 0x1, R6 ;  /* 0x0000000111117819 */ /* 0x000fe20000010206 */
[----:B------:R-:W-:Y:S01]  /*1cc0*/  USHF.L.U32 UR48, UR14, 0x4, URZ ;  /* 0x000000040e307899 */ /* 0x000fe200080006ff */
[----:B------:R-:W-:Y:S01]  /*1cd0*/  LOP3.LUT R9, R4, 0x90, RZ, 0xc0, !PT ;  /* 0x0000009004097812 */ /* 0x000fe200078ec0ff */
[----:B-1----:R-:W-:Y:S01]  /*1ce0*/  IMAD.SHL.U32 R18, R13, 0x2, RZ ;  /* 0x000000020d127824 */ /* 0x002fe200078e00ff */
[----:B------:R-:W-:Y:S01]  /*1cf0*/  ULEA.HI UR5, UR5, UR6, URZ, 0x4 ;  /* 0x0000000605057291 */ /* 0x000fe2000f8f20ff */
[----:B------:R-:W-:Y:S01]  /*1d00*/  SHF.R.S32.HI R4, RZ, 0x1f, R15 ;  /* 0x0000001fff047819 */ /* 0x000fe2000001140f */
[----:B------:R-:W-:Y:S01]  /*1d10*/  UISETP.NE.U32.AND UP1, UPT, UR18, URZ, UPT ;  /* 0x000000ff1200728c */ /* 0x000fe2000bf25070 */
[----:B------:R-:W-:Y:S01]  /*1d20*/  IMAD.U32 R11, RZ, RZ, UR12 ;  /* 0x0000000cff0b7e24 */ /* 0x000fe2000f8e00ff */
[----:B------:R-:W-:Y:S01]  /*1d30*/  LOP3.LUT R18, R9, 0x7e, R18, 0x78, !PT ;  /* 0x0000007e09127812 */ /* 0x000fe200078e7812 */
[----:B------:R-:W-:Y:S01]  /*1d40*/  USHF.R.S32.HI UR5, URZ, 0x4, UR5 ;  /* 0x00000004ff057899 */ /* 0x000fe20008011405 */
[----:B------:R-:W-:Y:S01]  /*1d50*/  SHF.R.S32.HI R9, RZ, 0x1f, R16 ;  /* 0x0000001fff097819 */ /* 0x000fe20000011410 */
[----:B------:R-:W-:Y:S01]  /*1d60*/  USHF.R.S32.HI UR13, URZ, 0x1f, UR14 ;  /* 0x0000001fff0d7899 */ /* 0x000fe2000801140e */
[----:B------:R-:W-:Y:S01]  /*1d70*/  SHF.L.U64.HI R23, R15, 0x1, R4 ;  /* 0x000000010f177819 */ /* 0x000fe20000010204 */
[----:B------:R-:W-:Y:S01]  /*1d80*/  UISETP.LT.AND UP2, UPT, UR5, 0x1, UPT ;  /* 0x000000010500788c */ /* 0x000fe2000bf41270 */
[----:B------:R-:W-:Y:S01]  /*1d90*/  SHF.L.U64.HI R25, R16, 0x1, R9 ;  /* 0x0000000110197819 */ /* 0x000fe20000010209 */
[----:B------:R-:W-:Y:S01]  /*1da0*/  IMAD.U32 R9, RZ, RZ, UR48 ;  /* 0x00000030ff097e24 */ /* 0x000fe2000f8e00ff */
[----:B------:R-:W-:-:S02]  /*1db0*/  UIMAD UR47, UR14, 0xf, URZ ;  /* 0x0000000f0e2f78a4 */ /* 0x000fc4000f8e02ff */
[----:B------:R-:W-:Y:S01]  /*1dc0*/  USEL UR5, UR5, 0x1, !UP2 ;  /* 0x0000000105057887 */ /* 0x000fe2000d000000 */
[----:B------:R-:W-:Y:S01]  /*1dd0*/  IMAD.WIDE R24, R11, 0x2, R24 ;  /* 0x000000020b187825 */ /* 0x000fe200078e0218 */
[----:B------:R-:W-:Y:S02]  /*1de0*/  UISETP.LT.OR UP2, UPT, UR42, 0x10, UP1 ;  /* 0x000000102a00788c */ /* 0x000fe40008f41670 */
[----:B------:R-:W-:Y:S01]  /*1df0*/  UIADD3 UR6, UPT, UPT, UR5, -0x1, URZ ;  /* 0xffffffff05067890 */ /* 0x000fe2000fffe0ff */
[----:B------:R-:W-:Y:S01]  /*1e00*/  IMAD.WIDE R22, R9, 0x2, R22 ;  /* 0x0000000209167825 */ /* 0x000fe200078e0216 */
[----:B------:R-:W-:Y:S01]  /*1e10*/  IADD3 R4, P2, PT, R24, UR22, RZ ;  /* 0x0000001618047c10 */ /* 0x000fe2000ff5e0ff */
[----:B------:R-:W-:Y:S02]  /*1e20*/  USHF.L.U64.HI UR13, UR14, 0x1, UR13 ;  /* 0x000000010e0d7899 */ /* 0x000fe4000801020d */
[----:B------:R-:W-:Y:S01]  /*1e30*/  USHF.R.S32.HI UR14, URZ, 0x1f, UR46 ;  /* 0x0000001fff0e7899 */ /* 0x000fe2000801142e */
[----:B------:R-:W-:Y:S01]  /*1e40*/  IADD3 R16, P0, PT, R22, UR20, RZ ;  /* 0x0000001416107c10 */ /* 0x000fe2000ff1e0ff */
[----:B------:R-:W-:Y:S01]  /*1e50*/  USHF.R.S32.HI UR15, URZ, 0x1f, UR44 ;  /* 0x0000001fff0f7899 */ /* 0x000fe2000801142c */
[----:B------:R-:W-:Y:S01]  /*1e60*/  IADD3.X R15, PT, PT, R25, UR23, RZ, P2, !PT ;  /* 0x00000017190f7c10 */ /* 0x000fe200097fe4ff */
[----:B------:R-:W-:-:S02]  /*1e70*/  USHF.R.S32.HI UR18, URZ, 0x1f, UR43 ;  /* 0x0000001fff127899 */ /* 0x000fc4000801142b */
[----:B------:R-:W-:Y:S02]  /*1e80*/  USHF.R.S32.HI UR19, URZ, 0x1f, UR37 ;  /* 0x0000001fff137899 */ /* 0x000fe40008011425 */
[----:B------:R-:W-:Y:S02]  /*1e90*/  USHF.R.S32.HI UR24, URZ, 0x1f, UR36 ;  /* 0x0000001fff187899 */ /* 0x000fe40008011424 */
[----:B------:R-:W-:Y:S02]  /*1ea0*/  USHF.R.S32.HI UR25, URZ, 0x1f, UR35 ;  /* 0x0000001fff197899 */ /* 0x000fe40008011423 */
[----:B------:R-:W-:Y:S02]  /*1eb0*/  USHF.R.S32.HI UR26, URZ, 0x1f, UR34 ;  /* 0x0000001fff1a7899 */ /* 0x000fe40008011422 */
[----:B------:R-:W-:Y:S02]  /*1ec0*/  USHF.R.S32.HI UR27, URZ, 0x1f, UR33 ;  /* 0x0000001fff1b7899 */ /* 0x000fe40008011421 */
[----:B------:R-:W-:-:S02]  /*1ed0*/  USHF.R.S32.HI UR28, URZ, 0x1f, UR32 ;  /* 0x0000001fff1c7899 */ /* 0x000fc40008011420 */
[----:B------:R-:W-:Y:S02]  /*1ee0*/  USHF.R.S32.HI UR29, URZ, 0x1f, UR45 ;  /* 0x0000001fff1d7899 */ /* 0x000fe4000801142d */
[----:B------:R-:W-:Y:S02]  /*1ef0*/  USHF.R.S32.HI UR30, URZ, 0x1f, UR47 ;  /* 0x0000001fff1e7899 */ /* 0x000fe4000801142f */
[----:B------:R-:W-:Y:S02]  /*1f00*/  UISETP.NE.U32.AND UP3, UPT, UR6, URZ, UPT ;  /* 0x000000ff0600728c */ /* 0x000fe4000bf65070 */
[----:B------:R-:W-:Y:S01]  /*1f10*/  UIADD3 UR49, UPT, UPT, UR31, 0x10, URZ ;  /* 0x000000101f317890 */ /* 0x000fe2000fffe0ff */
[----:B--2---:R0:W-:Y:S04]  /*1f20*/  STS.U16 [R18+UR7], R5 ;  /* 0x0000000512007988 */ /* 0x0041e80008000407 */
[----:B---3--:R1:W-:Y:S01]  /*1f30*/  STS.U16 [R18+UR7+0x100], R7 ;  /* 0x0001000712007988 */ /* 0x0083e20008000407 */
[----:B------:R2:W-:Y:S06]  /*1f40*/  MEMBAR.ALL.CTA ;  /* 0x0000000000007992 */ /* 0x0005ec0000008000 */
[----:B--2---:R-:W2:Y:S01]  /*1f50*/  FENCE.VIEW.ASYNC.S ;  /* 0x00000000000073c6 */ /* 0x004ea20000000000 */
[----:B0-----:R-:W-:Y:S01]  /*1f60*/  SHF.R.S32.HI R5, RZ, 0x1f, R14 ;  /* 0x0000001fff057819 */ /* 0x001fe2000001140e */
[----:B--2---:R-:W-:Y:S06]  /*1f70*/  BAR.SYNC.DEFER_BLOCKING 0x0 ;  /* 0x0000000000007b1d */ /* 0x004fec0000010000 */
[----:B------:R-:W-:Y:S05]  /*1f80*/  BRA.U UP2, `(.L_x_7) ;  /* 0x0000000102287547 */ /* 0x000fea000b800000 */
[----:B------:R-:W-:Y:S01]  /*1f90*/  USHF.R.U32.HI UR8, URZ, 0x4, UR7 ;  /* 0x00000004ff087899 */ /* 0x000fe20008011607 */
[----:B------:R-:W-:Y:S01]  /*1fa0*/  UMOV UR5, URZ ;  /* 0x000000ff00057c82 */ /* 0x000fe20008000000 */
[----:B------:R-:W-:Y:S02]  /*1fb0*/  UMOV UR22, 0x0 ;  /* 0x0000000000167882 */ /* 0x000fe40000000000 */
[----:B------:R-:W-:Y:S01]  /*1fc0*/  USGXT.U32 UR8, UR8, 0xe ;  /* 0x0000000e0808789a */ /* 0x000fe20008000000 */
[----:B------:R-:W-:Y:S01]  /*1fd0*/  UMOV UR23, 0x8040490 ;  /* 0x0804049000177882 */ /* 0x000fe20000000000 */
[----:B------:R-:W-:Y:S01]  /*1fe0*/  UMOV UR9, 0xc0004010 ;  /* 0xc000401000097882 */ /* 0x000fe20000000000 */
[----:B------:R-:W-:-:S06]  /*1ff0*/  UMOV UR4, UR4 ;  /* 0x0000000400047c82 */ /* 0x000fcc0008000000 */
[----:B------:R0:W-:Y:S01]  /*2000*/  UTCHMMA tmem[UR49], gdesc[UR8], tmem[UR31], tmem[UR22], idesc[UR23], !UPT ;  /* 0x00ff1608310079ea */ /* 0x0001e2000f80001f */
[----:B------:R0:W-:Y:S01]  /*2010*/  UTCBAR [UR4], URZ ;  /* 0x000000ff040073e9 */ /* 0x0001e200080000ff */
[----:B------:R-:W-:Y:S01]  /*2020*/  NOP ;  /* 0x0000000000007918 */ /* 0x000fe20000000000 */
.L_x_7:
[----:B------:R-:W-:Y:S01]  /*2030*/  SHF.L.U64.HI R20, R14, 0x1, R5 ;  /* 0x000000010e147819 */ /* 0x000fe20000010205 */
[----:B0-----:R-:W-:Y:S01]  /*2040*/  UMOV UR4, URZ ;  /* 0x000000ff00047c82 */ /* 0x001fe20008000000 */
[----:B------:R-:W-:Y:S01]  /*2050*/  IADD3.X R19, PT, PT, R23, UR21, RZ, P0, !PT ;  /* 0x0000001517137c10 */ /* 0x000fe200087fe4ff */
[----:B------:R-:W-:Y:S06]  /*2060*/  BRA.U !UP3, `(.L_x_8) ;  /* 0x0000000d0b3c7547 */ /* 0x000fec000b800000 */
[----:B------:R-:W-:Y:S01]  /*2070*/  UIADD3 UR5, UPT, UPT, UR7, 0x200, URZ ;  /* 0x0000020007057890 */ /* 0x000fe2000fffe0ff */
[----:B------:R-:W-:Y:S01]  /*2080*/  IMAD.MOV.U32 R14, RZ, RZ, R4 ;  /* 0x000000ffff0e7224 */ /* 0x000fe200078e0004 */
[----:B------:R-:W-:Y:S02]  /*2090*/  USHF.L.U64.HI UR23, UR46, 0x1, UR14 ;  /* 0x000000012e177899 */ /* 0x000fe4000801020e */
[----:B------:R-:W-:Y:S02]  /*20a0*/  USHF.R.U32.HI UR5, URZ, 0x4, UR5 ;  /* 0x00000004ff057899 */ /* 0x000fe40008011605 */
[----:B------:R-:W-:Y:S01]  /*20b0*/  USHF.L.U64.HI UR22, UR44, 0x1, UR15 ;  /* 0x000000012c167899 */ /* 0x000fe2000801020f */
[----:B------:R-:W-:Y:S01]  /*20c0*/  UMOV UR14, UR6 ;  /* 0x00000006000e7c82 */ /* 0x000fe20008000000 */
[----:B------:R-:W-:Y:S02]  /*20d0*/  USHF.L.U64.HI UR21, UR43, 0x1, UR18 ;  /* 0x000000012b157899 */ /* 0x000fe40008010212 */
[----:B------:R-:W-:-:S02]  /*20e0*/  USHF.L.U64.HI UR20, UR37, 0x1, UR19 ;  /* 0x0000000125147899 */ /* 0x000fc40008010213 */
[----:B------:R-:W-:Y:S02]  /*20f0*/  USHF.L.U64.HI UR24, UR36, 0x1, UR24 ;  /* 0x0000000124187899 */ /* 0x000fe40008010218 */
[----:B------:R-:W-:Y:S02]  /*2100*/  USHF.L.U64.HI UR25, UR35, 0x1, UR25 ;  /* 0x0000000123197899 */ /* 0x000fe40008010219 */
[----:B------:R-:W-:Y:S02]  /*2110*/  USHF.L.U64.HI UR26, UR34, 0x1, UR26 ;  /* 0x00000001221a7899 */ /* 0x000fe4000801021a */
[----:B------:R-:W-:Y:S02]  /*2120*/  USHF.L.U64.HI UR27, UR33, 0x1, UR27 ;  /* 0x00000001211b7899 */ /* 0x000fe4000801021b */
[----:B------:R-:W-:Y:S02]  /*2130*/  USHF.L.U64.HI UR28, UR32, 0x1, UR28 ;  /* 0x00000001201c7899 */ /* 0x000fe4000801021c */
[----:B------:R-:W-:-:S02]  /*2140*/  USHF.L.U64.HI UR29, UR45, 0x1, UR29 ;  /* 0x000000012d1d7899 */ /* 0x000fc4000801021d */
[----:B------:R-:W-:Y:S02]  /*2150*/  USHF.L.U64.HI UR30, UR47, 0x1, UR30 ;  /* 0x000000012f1e7899 */ /* 0x000fe4000801021e */
[----:B------:R-:W-:Y:S01]  /*2160*/  USGXT.U32 UR8, UR5, 0xe ;  /* 0x0000000e0508789a */ /* 0x000fe20008000000 */
[----:B------:R-:W-:Y:S01]  /*2170*/  UMOV UR15, 0x1 ;  /* 0x00000001000f7882 */ /* 0x000fe20000000000 */
[----:B------:R-:W-:-:S10]  /*2180*/  UMOV UR6, URZ ;  /* 0x000000ff00067c82 */ /* 0x000fd40008000000 */
.L_x_11:
[----:B------:R-:W-:Y:S01]  /*2190*/  UISETP.GT.AND UP2, UPT, UR41, 0x2, UPT ;  /* 0x000000022900788c */ /* 0x000fe2000bf44270 */
[----:B------:R-:W-:Y:S01]  /*21a0*/  IMAD.U32 R9, RZ, RZ, UR40 ;  /* 0x00000028ff097e24 */ /* 0x000fe2000f8e00ff */
[----:B------:R-:W-:Y:S01]  /*21b0*/  UISETP.GT.AND UP3, UPT, UR41, 0x3, UPT ;  /* 0x000000032900788c */ /* 0x000fe2000bf64270 */
[----:B------:R-:W-:Y:S01]  /*21c0*/  IMAD.U32 R11, RZ, RZ, UR39 ;  /* 0x00000027ff0b7e24 */ /* 0x000fe2000f8e00ff */
[----:B------:R-:W-:Y:S01]  /*21d0*/  USHF.R.S32.HI UR5, URZ, 0x1f, UR40 ;  /* 0x0000001fff057899 */ /* 0x000fe20008011428 */
[----:B------:R-:W-:Y:S01]  /*21e0*/  IMAD.U32 R5, RZ, RZ, UR34 ;  /* 0x00000022ff057e24 */ /* 0x000fe2000f8e00ff */
[----:B------:R-:W-:Y:S01]  /*21f0*/  USHF.R.S32.HI UR9, URZ, 0x1f, UR39 ;  /* 0x0000001fff097899 */ /* 0x000fe20008011427 */
[----:B------:R-:W-:Y:S01]  /*2200*/  PLOP3.LUT P4, PT, PT, PT, UP2, 0x80, 0x8 ;  /* 0x000000000008781c */ /* 0x000fe20003f8f028 */
[----:B------:R-:W-:Y:S01]  /*2210*/  USHF.L.U64.HI UR5, UR40, 0x1, UR5 ;  /* 0x0000000128057899 */ /* 0x000fe20008010205 */
[----:B------:R-:W-:Y:S01]  /*2220*/  PLOP3.LUT P0, PT, PT, PT, UP3, 0x80, 0x8 ;  /* 0x000000000008781c */ /* 0x000fe20003f0f038 */
[----:B------:R-:W-:Y:S01]  /*2230*/  USHF.L.U64.HI UR9, UR39, 0x1, UR9 ;  /* 0x0000000127097899 */ /* 0x000fe20008010209 */
[-C--:B------:R-:W-:Y:S01]  /*2240*/  LEA R8, P2, R9, R16.reuse, 0x1 ;  /* 0x0000001009087211 */ /* 0x080fe200078408ff */
[----:B------:R-:W-:Y:S01]  /*2250*/  UISETP.GT.AND UP4, UPT, UR41, 0x5, UPT ;  /* 0x000000052900788c */ /* 0x000fe2000bf84270 */
[-C--:B------:R-:W-:Y:S01]  /*2260*/  LEA R10, P3, R11, R16.reuse, 0x1 ;  /* 0x000000100b0a7211 */ /* 0x080fe200078608ff */
[----:B------:R-:W-:Y:S01]  /*2270*/  IMAD.U32 R25, RZ, RZ, UR46 ;  /* 0x0000002eff197e24 */ /* 0x000fe2000f8e00ff */
[----:B------:R-:W-:-:S02]  /*2280*/  LEA RZ, P5, R5, R16, 0x1 ;  /* 0x0000001005ff7211 */ /* 0x000fc400078a08ff */
[----:B------:R-:W-:Y:S02]  /*2290*/  PRMT R34, RZ, 0x7610, R34 ;  /* 0x00007610ff227816 */ /* 0x000fe40000000022 */
[----:B------:R-:W-:Y:S02]  /*22a0*/  PRMT R5, RZ, 0x7610, R5 ;  /* 0x00007610ff057816 */ /* 0x000fe40000000005 */
[C---:B------:R-:W-:Y:S02]  /*22b0*/  IADD3.X R9, PT, PT, R19.reuse, UR5, RZ, P2, !PT ;  /* 0x0000000513097c10 */ /* 0x040fe400097fe4ff */
[----:B------:R-:W-:Y:S01]  /*22c0*/  IADD3.X R11, PT, PT, R19, UR9, RZ, P3, !PT ;  /* 0x00000009130b7c10 */ /* 0x000fe20009ffe4ff */
[----:B------:R-:W-:Y:S01]  /*22d0*/  UISETP.GT.AND UP2, UPT, UR41, 0x6, UPT ;  /* 0x000000062900788c */ /* 0x000fe2000bf44270 */
[----:B------:R-:W-:Y:S01]  /*22e0*/  PLOP3.LUT P2, PT, PT, PT, UP4, 0x80, 0x8 ;  /* 0x000000000008781c */ /* 0x000fe20003f4f048 */
[----:B------:R-:W2:Y:S01]  /*22f0*/  @P4 LDG.E.U16 R34, desc[UR16][R8.64] ;  /* 0x0000001008224981 */ /* 0x000ea2000c1e1500 */
[----:B------:R-:W-:-:S03]  /*2300*/  LEA R24, P3, R25, R16, 0x1 ;  /* 0x0000001019187211 */ /* 0x000fc600078608ff */
[----:B------:R0:W2:Y:S01]  /*2310*/  @P0 LDG.E.U16 R5, desc[UR16][R10.64] ;  /* 0x000000100a050981 */ /* 0x0000a2000c1e1500 */
[----:B------:R-:W-:Y:S01]  /*2320*/  IADD3.X R25, PT, PT, R19, UR23, RZ, P3, !PT ;  /* 0x0000001713197c10 */ /* 0x000fe20009ffe4ff */
[----:B------:R-:W-:Y:S01]  /*2330*/  IMAD.U32 R23, RZ, RZ, UR44 ;  /* 0x0000002cff177e24 */ /* 0x000fe2000f8e00ff */
[----:B------:R-:W-:Y:S01]  /*2340*/  PRMT R6, RZ, 0x7610, R6 ;  /* 0x00007610ff067816 */ /* 0x000fe20000000006 */
[----:B------:R-:W-:Y:S01]  /*2350*/  UISETP.GT.AND UP3, UPT, UR41, 0x7, UPT ;  /* 0x000000072900788c */ /* 0x000fe2000bf64270 */
[----:B------:R-:W-:Y:S01]  /*2360*/  PLOP3.LUT P3, PT, PT, PT, UP2, 0x80, 0x8 ;  /* 0x000000000008781c */ /* 0x000fe20003f6f028 */
[----:B------:R-:W-:Y:S01]  /*2370*/  UISETP.GT.AND UP2, UPT, UR41, 0x8, UPT ;  /* 0x000000082900788c */ /* 0x000fe2000bf44270 */
[----:B------:R-:W-:Y:S02]  /*2380*/  LEA R22, P0, R23, R16, 0x1 ;  /* 0x0000001017167211 */ /* 0x000fe400078008ff */
[----:B------:R-:W5:Y:S01]  /*2390*/  @P2 LDG.E.U16 R6, desc[UR16][R24.64] ;  /* 0x0000001018062981 */ /* 0x000f62000c1e1500 */
[----:B0-----:R-:W-:Y:S01]  /*23a0*/  IMAD.U32 R11, RZ, RZ, UR37 ;  /* 0x00000025ff0b7e24 */ /* 0x001fe2000f8e00ff */
[----:B-1----:R-:W-:Y:S01]  /*23b0*/  PRMT R7, RZ, 0x7610, R7 ;  /* 0x00007610ff077816 */ /* 0x002fe20000000007 */
[----:B------:R-:W-:Y:S01]  /*23c0*/  IMAD.U32 R21, RZ, RZ, UR43 ;  /* 0x0000002bff157e24 */ /* 0x000fe2000f8e00ff */
[----:B------:R-:W-:Y:S01]  /*23d0*/  PLOP3.LUT P2, PT, PT, PT, UP2, 0x80, 0x8 ;  /* 0x000000000008781c */ /* 0x000fe20003f4f028 */
[----:B------:R-:W-:Y:S01]  /*23e0*/  IMAD.U32 R9, RZ, RZ, UR33 ;  /* 0x00000021ff097e24 */ /* 0x000fe2000f8e00ff */
[----:B------:R-:W-:-:S02]  /*23f0*/  IADD3.X R23, PT, PT, R19, UR22, RZ, P0, !PT ;  /* 0x0000001613177c10 */ /* 0x000fc400087fe4ff */
[----:B------:R-:W-:Y:S02]  /*2400*/  PLOP3.LUT P4, PT, PT, PT, UP3, 0x80, 0x8 ;  /* 0x000000000008781c */ /* 0x000fe40003f8f038 */
[-C--:B------:R-:W-:Y:S01]  /*2410*/  LEA R8, P6, R11, R16.reuse, 0x1 ;  /* 0x000000100b087211 */ /* 0x080fe200078c08ff */
[----:B------:R0:W5:Y:S01]  /*2420*/  @P3 LDG.E.U16 R7, desc[UR16][R22.64] ;  /* 0x0000001016073981 */ /* 0x000162000c1e1500 */
[-C--:B------:R-:W-:Y:S01]  /*2430*/  LEA R10, P0, R21, R16.reuse, 0x1 ;  /* 0x00000010150a7211 */ /* 0x080fe200078008ff */
[----:B------:R-:W-:Y:S01]  /*2440*/  UISETP.GT.AND UP2, UPT, UR41, 0x9, UPT ;  /* 0x000000092900788c */ /* 0x000fe2000bf44270 */
[----:B------:R-:W-:Y:S02]  /*2450*/  LEA RZ, P3, R9, R16, 0x1 ;  /* 0x0000001009ff7211 */ /* 0x000fe400078608ff */
[----:B------:R-:W-:Y:S02]  /*2460*/  PRMT R33, RZ, 0x7610, R33 ;  /* 0x00007610ff217816 */ /* 0x000fe40000000021 */
[----:B------:R-:W-:-:S02]  /*2470*/  IADD3.X R9, PT, PT, R19, UR20, RZ, P6, !PT ;  /* 0x0000001413097c10 */ /* 0x000fc4000b7fe4ff */
[----:B------:R-:W-:Y:S01]  /*2480*/  PRMT R32, RZ, 0x7610, R32 ;  /* 0x00007610ff207816 */ /* 0x000fe20000000020 */
[----:B------:R-:W-:Y:S01]  /*2490*/  UISETP.GT.AND UP3, UPT, UR41, 0xa, UPT ;  /* 0x0000000a2900788c */ /* 0x000fe2000bf64270 */
[----:B------:R-:W-:Y:S01]  /*24a0*/  IADD3.X R11, PT, PT, R19, UR21, RZ, P0, !PT ;  /* 0x00000015130b7c10 */ /* 0x000fe200087fe4ff */
[----:B0-----:R-:W-:Y:S01]  /*24b0*/  IMAD.U32 R23, RZ, RZ, UR36 ;  /* 0x00000024ff177e24 */ /* 0x001fe2000f8e00ff */
[----:B------:R0:W5:Y:S01]  /*24c0*/  @P2 LDG.E.U16 R33, desc[UR16][R8.64] ;  /* 0x0000001008212981 */ /* 0x000162000c1e1500 */
[----:B------:R-:W-:Y:S01]  /*24d0*/  PLOP3.LUT P2, PT, PT, PT, UP2, 0x80, 0x8 ;  /* 0x000000000008781c */ /* 0x000fe20003f4f028 */
[----:B------:R-:W-:Y:S02]  /*24e0*/  IMAD.U32 R25, RZ, RZ, UR35 ;  /* 0x00000023ff197e24 */ /* 0x000fe4000f8e00ff */
[----:B------:R1:W5:Y:S01]  /*24f0*/  @P4 LDG.E.U16 R32, desc[UR16][R10.64] ;  /* 0x000000100a204981 */ /* 0x000362000c1e1500 */
[----:B------:R-:W-:Y:S02]  /*2500*/  LEA R22, P4, R23, R16, 0x1 ;  /* 0x0000001017167211 */ /* 0x000fe400078808ff */
[----:B------:R-:W-:Y:S01]  /*2510*/  PLOP3.LUT P6, PT, PT, PT, UP3, 0x80, 0x8 ;  /* 0x000000000008781c */ /* 0x000fe20003fcf038 */
[----:B------:R-:W-:Y:S01]  /*2520*/  UISETP.GT.AND UP2, UPT, UR41, 0xb, UPT ;  /* 0x0000000b2900788c */ /* 0x000fe2000bf44270 */
[----:B------:R-:W-:-:S02]  /*2530*/  IADD3.X R23, PT, PT, R19, UR24, RZ, P4, !PT ;  /* 0x0000001813177c10 */ /* 0x000fc4000a7fe4ff */
[----:B------:R-:W-:Y:S01]  /*2540*/  PRMT R30, RZ, 0x7610, R30 ;  /* 0x00007610ff1e7816 */ /* 0x000fe2000000001e */
[----:B0-----:R-:W-:Y:S01]  /*2550*/  IMAD.U32 R9, RZ, RZ, UR45 ;  /* 0x0000002dff097e24 */ /* 0x001fe2000f8e00ff */
[-C--:B-1----:R-:W-:Y:S01]  /*2560*/  LEA R10, P4, R25, R16.reuse, 0x1 ;  /* 0x00000010190a7211 */ /* 0x082fe200078808ff */
[----:B------:R-:W-:Y:S01]  /*2570*/  UISETP.GT.AND UP3, UPT, UR41, 0xc, UPT ;  /* 0x0000000c2900788c */ /* 0x000fe2000bf64270 */
[----:B------:R-:W-:Y:S02]  /*2580*/  PRMT R31, RZ, 0x7610, R31 ;  /* 0x00007610ff1f7816 */ /* 0x000fe4000000001f */
[----:B------:R-:W5:Y:S01]  /*2590*/  @P2 LDG.E.U16 R30, desc[UR16][R22.64] ;  /* 0x00000010161e2981 */ /* 0x000f62000c1e1500 */
[----:B------:R-:W-:Y:S02]  /*25a0*/  IADD3.X R11, PT, PT, R19, UR25, RZ, P4, !PT ;  /* 0x00000019130b7c10 */ /* 0x000fe4000a7fe4ff */
[----:B------:R-:W-:Y:S02]  /*25b0*/  PLOP3.LUT P4, PT, PT, PT, UP2, 0x80, 0x8 ;  /* 0x000000000008781c */ /* 0x000fe40003f8f028 */
[----:B------:R-:W-:Y:S01]  /*25c0*/  LEA RZ, P2, R9, R16, 0x1 ;  /* 0x0000001009ff7211 */ /* 0x000fe200078408ff */
[----:B------:R-:W-:Y:S01]  /*25d0*/  IMAD.U32 R9, RZ, RZ, UR34 ;  /* 0x00000022ff097e24 */ /* 0x000fe2000f8e00ff */
[----:B------:R0:W5:Y:S01]  /*25e0*/  @P6 LDG.E.U16 R31, desc[UR16][R10.64] ;  /* 0x000000100a1f6981 */ /* 0x000162000c1e1500 */
[----:B------:R-:W-:Y:S01]  /*25f0*/  PLOP3.LUT P6, PT, PT, PT, UP3, 0x80, 0x8 ;  /* 0x000000000008781c */ /* 0x000fe20003fcf038 */
[----:B------:R-:W-:Y:S01]  /*2600*/  UISETP.GT.AND UP3, UPT, UR41, 0xd, UPT ;  /* 0x0000000d2900788c */ /* 0x000fe2000bf64270 */
[----:B------:R-:W-:Y:S01]  /*2610*/  IMAD.U32 R25, RZ, RZ, UR33 ;  /* 0x00000021ff197e24 */ /* 0x000fe2000f8e00ff */
[----:B------:R-:W-:Y:S01]  /*2620*/  PRMT R28, RZ, 0x7610, R28 ;  /* 0x00007610ff1c7816 */ /* 0x000fe2000000001c */
[----:B------:R-:W-:Y:S01]  /*2630*/  IMAD R8, R9, 0x2, R16 ;  /* 0x0000000209087824 */ /* 0x000fe200078e0210 */
[----:B------:R-:W-:Y:S01]  /*2640*/  IADD3.X R9, PT, PT, R19, UR26, RZ, P5, !PT ;  /* 0x0000001a13097c10 */ /* 0x000fe2000affe4ff */
[----:B------:R-:W-:Y:S01]  /*2650*/  UISETP.GT.AND UP4, UPT, UR41, 0xe, UPT ;  /* 0x0000000e2900788c */ /* 0x000fe2000bf84270 */
[----:B------:R-:W-:-:S02]  /*2660*/  IMAD.U32 R21, RZ, RZ, UR32 ;  /* 0x00000020ff157e24 */ /* 0x000fc4000f8e00ff */
[--C-:B------:R-:W-:Y:S01]  /*2670*/  IMAD R24, R25, 0x2, R16.reuse ;  /* 0x0000000219187824 */ /* 0x100fe200078e0210 */
[----:B------:R-:W-:Y:S01]  /*2680*/  IADD3.X R25, PT, PT, R19, UR27, RZ, P3, !PT ;  /* 0x0000001b13197c10 */ /* 0x000fe20009ffe4ff */
[----:B------:R1:W5:Y:S01]  /*2690*/  @P4 LDG.E.U16 R28, desc[UR16][R8.64] ;  /* 0x00000010081c4981 */ /* 0x000362000c1e1500 */
[----:B------:R-:W-:Y:S02]  /*26a0*/  PLOP3.LUT P3, PT, PT, PT, UP3, 0x80, 0x8 ;  /* 0x000000000008781c */ /* 0x000fe40003f6f038 */
[-C--:B------:R-:W-:Y:S01]  /*26b0*/  LEA RZ, P0, R21, R16.reuse, 0x1 ;  /* 0x0000001015ff7211 */ /* 0x080fe200078008ff */
[----:B------:R-:W-:Y:S01]  /*26c0*/  IMAD.U32 R21, RZ, RZ, UR47 ;  /* 0x0000002fff157e24 */ /* 0x000fe2000f8e00ff */
[----:B------:R-:W-:Y:S01]  /*26d0*/  PLOP3.LUT P4, PT, PT, PT, UP4, 0x80, 0x8 ;  /* 0x000000000008781c */ /* 0x000fe20003f8f048 */
[----:B0-----:R-:W-:Y:S01]  /*26e0*/  IMAD.U32 R11, RZ, RZ, UR32 ;  /* 0x00000020ff0b7e24 */ /* 0x001fe2000f8e00ff */
[----:B------:R-:W-:Y:S01]  /*26f0*/  UISETP.GT.AND UP3, UPT, UR41, 0x4, UPT ;  /* 0x000000042900788c */ /* 0x000fe2000bf64270 */
[----:B------:R-:W-:Y:S01]  /*2700*/  IMAD.U32 R23, RZ, RZ, UR45 ;  /* 0x0000002dff177e24 */ /* 0x000fe2000f8e00ff */
[----:B------:R-:W-:Y:S01]  /*2710*/  PRMT R27, RZ, 0x7610, R27 ;  /* 0x00007610ff1b7816 */ /* 0x000fe2000000001b */
[--C-:B-1----:R-:W-:Y:S01]  /*2720*/  IMAD R8, R11, 0x2, R16.reuse ;  /* 0x000000020b087824 */ /* 0x102fe200078e0210 */
[----:B------:R-:W-:Y:S01]  /*2730*/  LEA RZ, P5, R21, R16, 0x1 ;  /* 0x0000001015ff7211 */ /* 0x000fe200078a08ff */
[----:B------:R-:W-:Y:S01]  /*2740*/  USHF.R.S32.HI UR5, URZ, 0x1f, UR38 ;  /* 0x0000001fff057899 */ /* 0x000fe20008011426 */
[----:B------:R-:W-:Y:S01]  /*2750*/  IADD3.X R9, PT, PT, R19, UR28, RZ, P0, !PT ;  /* 0x0000001c13097c10 */ /* 0x000fe200087fe4ff */
[----:B------:R-:W-:Y:S01]  /*2760*/  IMAD R22, R23, 0x2, R16 ;  /* 0x0000000217167824 */ /* 0x000fe200078e0210 */
[----:B------:R-:W-:Y:S01]  /*2770*/  PRMT R10, RZ, 0x7610, R10 ;  /* 0x00007610ff0a7816 */ /* 0x000fe2000000000a */
[----:B------:R-:W-:Y:S01]  /*2780*/  IMAD.U32 R21, RZ, RZ, UR38 ;  /* 0x00000026ff157e24 */ /* 0x000fe2000f8e00ff */
[----:B------:R-:W-:Y:S01]  /*2790*/  PRMT R11, RZ, 0x7610, R11 ;  /* 0x00007610ff0b7816 */ /* 0x000fe2000000000b */
[----:B------:R-:W-:Y:S01]  /*27a0*/  UISETP.GT.AND UP2, UPT, UR41, 0x1, UPT ;  /* 0x000000012900788c */ /* 0x000fe2000bf44270 */
[----:B------:R-:W-:Y:S01]  /*27b0*/  IADD3.X R23, PT, PT, R19, UR29, RZ, P2, !PT ;  /* 0x0000001d13177c10 */ /* 0x000fe200097fe4ff */
[----:B------:R-:W-:Y:S01]  /*27c0*/  UISETP.GT.AND UP4, UPT, UR41, 0xf, UPT ;  /* 0x0000000f2900788c */ /* 0x000fe2000bf84270 */
[----:B------:R-:W-:Y:S01]  /*27d0*/  PLOP3.LUT P0, PT, PT, PT, UP3, 0x80, 0x8 ;  /* 0x000000000008781c */ /* 0x000fe20003f0f038 */
[----:B------:R-:W-:Y:S01]  /*27e0*/  USHF.L.U64.HI UR5, UR38, 0x1, UR5 ;  /* 0x0000000126057899 */ /* 0x000fe20008010205 */
[----:B------:R-:W-:Y:S01]  /*27f0*/  ISETP.LT.AND P2, PT, RZ, UR41, PT ;  /* 0x00000029ff007c0c */ /* 0x000fe2000bf41270 */
[----:B------:R0:W5:Y:S04]  /*2800*/  @P3 LDG.E.U16 R27, desc[UR16][R8.64] ;  /* 0x00000010081b3981 */ /* 0x000168000c1e1500 */
[----:B------:R1:W5:Y:S01]  /*2810*/  @P6 LDG.E.U16 R10, desc[UR16][R24.64] ;  /* 0x00000010180a6981 */ /* 0x000362000c1e1500 */
[----:B------:R-:W-:-:S03]  /*2820*/  PLOP3.LUT P6, PT, PT, PT, UP4, 0x80, 0x8 ;  /* 0x000000000008781c */ /* 0x000fc60003fcf048 */
[----:B------:R3:W5:Y:S01]  /*2830*/  @P4 LDG.E.U16 R11, desc[UR16][R22.64] ;  /* 0x00000010160b4981 */ /* 0x000762000c1e1500 */
[----:B0-----:R-:W-:Y:S02]  /*2840*/  LEA R8, P3, R21, R16, 0x1 ;  /* 0x0000001015087211 */ /* 0x001fe400078608ff */
[----:B------:R-:W-:Y:S02]  /*2850*/  PLOP3.LUT P4, PT, PT, PT, UP2, 0x80, 0x8 ;  /* 0x000000000008781c */ /* 0x000fe40003f8f028 */
[----:B------:R-:W-:Y:S01]  /*2860*/  PRMT R21, RZ, 0x7610, R21 ;  /* 0x00007610ff157816 */ /* 0x000fe20000000015 */
[----:B-1----:R-:W-:Y:S01]  /*2870*/  IMAD.U32 R25, RZ, RZ, UR47 ;  /* 0x0000002fff197e24 */ /* 0x002fe2000f8e00ff */
[----:B------:R-:W-:Y:S01]  /*2880*/  IADD3.X R9, PT, PT, R19, UR5, RZ, P3, !PT ;  /* 0x0000000513097c10 */ /* 0x000fe20009ffe4ff */
[----:B------:R-:W-:Y:S01]  /*2890*/  USHF.L.U32 UR4, UR4, 0x1f, URZ ;  /* 0x0000001f04047899 */ /* 0x000fe200080006ff */
[----:B---3--:R-:W-:Y:S01]  /*28a0*/  IADD3 R22, P3, PT, R16, UR40, RZ ;  /* 0x0000002810167c10 */ /* 0x008fe2000ff7e0ff */
[----:B------:R-:W-:Y:S01]  /*28b0*/  IMAD R24, R25, 0x2, R16 ;  /* 0x0000000219187824 */ /* 0x000fe200078e0210 */
[----:B------:R-:W-:Y:S01]  /*28c0*/  PRMT R4, RZ, 0x7610, R4 ;  /* 0x00007610ff047816 */ /* 0x000fe20000000004 */
[----:B------:R0:W5:Y:S01]  /*28d0*/  @P0 LDG.E.U16 R21, desc[UR16][R8.64] ;  /* 0x0000001008150981 */ /* 0x000162000c1e1500 */
[----:B------:R-:W-:-:S02]  /*28e0*/  PRMT R29, RZ, 0x7610, R29 ;  /* 0x00007610ff1d7816 */ /* 0x000fc4000000001d */
[----:B------:R-:W-:Y:S02]  /*28f0*/  PRMT R26, RZ, 0x7610, R26 ;  /* 0x00007610ff1a7816 */ /* 0x000fe4000000001a */
[C---:B------:R-:W-:Y:S02]  /*2900*/  IADD3.X R25, PT, PT, R19.reuse, UR30, RZ, P5, !PT ;  /* 0x0000001e13197c10 */ /* 0x040fe4000affe4ff */
[----:B------:R-:W-:Y:S01]  /*2910*/  IADD3.X R23, PT, PT, R19, UR13, RZ, P3, !PT ;  /* 0x0000000d13177c10 */ /* 0x000fe20009ffe4ff */
[----:B------:R-:W-:Y:S02]  /*2920*/  IMAD.U32 R35, RZ, RZ, UR4 ;  /* 0x00000004ff237e24 */ /* 0x000fe4000f8e00ff */
[----:B0-----:R-:W-:Y:S01]  /*2930*/  @P2 IMAD.MOV.U32 R8, RZ, RZ, R16 ;  /* 0x000000ffff082224 */ /* 0x001fe200078e0010 */
[----:B------:R0:W5:Y:S01]  /*2940*/  @P6 LDG.E.U16 R4, desc[UR16][R24.64] ;  /* 0x0000001018046981 */ /* 0x000162000c1e1500 */
[----:B------:R-:W-:-:S03]  /*2950*/  @P2 IMAD.MOV.U32 R9, RZ, RZ, R19 ;  /* 0x000000ffff092224 */ /* 0x000fc600078e0013 */
[----:B------:R1:W5:Y:S04]  /*2960*/  @P4 LDG.E.U16 R26, desc[UR16][R22.64] ;  /* 0x00000010161a4981 */ /* 0x000368000c1e1500 */
[----:B------:R1:W5:Y:S01]  /*2970*/  @P2 LDG.E.U16 R29, desc[UR16][R8.64] ;  /* 0x00000010081d2981 */ /* 0x000362000c1e1500 */
[----:B------:R-:W3:Y:S01]  /*2980*/  SYNCS.PHASECHK.TRANS64.TRYWAIT P0, [UR11], R35 ;  /* 0x00000023ff0075a7 */ /* 0x000ee2000800110b */
[----:B0-----:R-:W-:-:S04]  /*2990*/  LOP3.LUT R24, R13, 0xf, RZ, 0xc0, !PT ;  /* 0x0000000f0d187812 */ /* 0x001fc800078ec0ff */
[----:B------:R-:W-:Y:S02]  /*29a0*/  ISETP.GE.AND P3, PT, R24, UR41, PT ;  /* 0x0000002918007c0c */ /* 0x000fe4000bf66270 */
[----:B--2---:R-:W-:Y:S01]  /*29b0*/  PRMT R5, R34, 0x5410, R5 ;  /* 0x0000541022057816 */ /* 0x004fe20000000005 */
[----:B-1-3--:R-:W-:Y:S10]  /*29c0*/  @!P0 BRA `(.L_x_9) ;  /* 0x0000000c00a08947 */ /* 0x00aff40003800000 */
.L_x_17:
[----:B-----5:R-:W-:Y:S01]  /*29d0*/  PRMT R11, R11, 0x5410, R4 ;  /* 0x000054100b0b7816 */ /* 0x020fe20000000004 */
[C---:B------:R-:W-:Y:S01]  /*29e0*/  IMAD.IADD R22, R14.reuse, 0x1, R3 ;  /* 0x000000010e167824 */ /* 0x040fe200078e0203 */
[----:B------:R-:W-:Y:S01]  /*29f0*/  PRMT R7, R7, 0x5410, R32 ;  /* 0x0000541007077816 */ /* 0x000fe20000000020 */
[----:B------:R-:W-:Y:S01]  /*2a00*/  IMAD.IADD R24, R14, 0x1, R12 ;  /* 0x000000010e187824 */ /* 0x000fe200078e020c */
[----:B------:R-:W-:Y:S02]  /*2a10*/  PRMT R8, R33, 0x5410, R30 ;  /* 0x0000541021087816 */ /* 0x000fe4000000001e */
[----:B------:R-:W-:Y:S02]  /*2a20*/  PRMT R9, R31, 0x5410, R28 ;  /* 0x000054101f097816 */ /* 0x000fe4000000001c */
[----:B------:R-:W-:Y:S02]  /*2a30*/  PRMT R10, R10, 0x5410, R27 ;  /* 0x000054100a0a7816 */ /* 0x000fe4000000001b */
[----:B------:R-:W-:-:S02]  /*2a40*/  PRMT R6, R21, 0x5410, R6 ;  /* 0x0000541015067816 */ /* 0x000fc40000000006 */
[----:B------:R-:W-:Y:S02]  /*2a50*/  PRMT R4, R29, 0x5410, R26 ;  /* 0x000054101d047816 */ /* 0x000fe4000000001a */
[C---:B------:R-:W-:Y:S02]  /*2a60*/  IADD3 RZ, P2, PT, R14.reuse, R3, RZ ;  /* 0x000000030eff7210 */ /* 0x040fe40007f5e0ff */
[----:B------:R0:W-:Y:S01]  /*2a70*/  STTM.x8 tmem[UR10+0x10], R4 ;  /* 0x00001004000079ed */ /* 0x0001e200081c000a */
[----:B------:R-:W1:Y:S02]  /*2a80*/  FENCE.VIEW.ASYNC.T ;  /* 0x00000000000073c6 */ /* 0x000e640000000200 */
[----:B-1----:R-:W-:Y:S01]  /*2a90*/  BAR.SYNC.DEFER_BLOCKING 0x0 ;  /* 0x0000000000007b1d */ /* 0x002fe20000010000 */
[----:B------:R-:W-:Y:S01]  /*2aa0*/  IADD3 RZ, P0, PT, R14, R12, RZ ;  /* 0x0000000c0eff7210 */ /* 0x000fe20007f1e0ff */
[----:B------:R-:W-:Y:S01]  /*2ab0*/  IMAD.X R23, R15, 0x1, R17, P2 ;  /* 0x000000010f177824 */ /* 0x000fe200010e0611 */
[----:B------:R-:W-:-:S02]  /*2ac0*/  PRMT R21, RZ, 0x7610, R21 ;  /* 0x00007610ff157816 */ /* 0x000fc40000000015 */
[----:B------:R-:W-:Y:S01]  /*2ad0*/  PRMT R27, RZ, 0x7610, R27 ;  /* 0x00007610ff1b7816 */ /* 0x000fe2000000001b */
[----:B------:R-:W-:-:S03]  /*2ae0*/  IMAD.X R25, R15, 0x1, R20, P0 ;  /* 0x000000010f197824 */ /* 0x000fc600000e0614 */
[----:B------:R-:W2:Y:S04]  /*2af0*/  @!P3 LDG.E.U16 R21, desc[UR16][R22.64] ;  /* 0x000000101615b981 */ /* 0x000ea8000c1e1500 */
[----:B------:R-:W3:Y:S01]  /*2b00*/  @!P3 LDG.E.U16 R27, desc[UR16][R24.64] ;  /* 0x00000010181bb981 */ /* 0x000ee2000c1e1500 */
[----:B------:R-:W-:Y:S01]  /*2b10*/  ULEA UR11, UR15, UR7, 0x3 ;  /* 0x000000070f0b7291 */ /* 0x000fe2000f8e18ff */
[----:B------:R-:W-:Y:S03]  /*2b20*/  BAR.SYNC.DEFER_BLOCKING 0x0 ;  /* 0x0000000000007b1d */ /* 0x000fe60000010000 */
[----:B------:R-:W-:-:S03]  /*2b30*/  UIADD3 UR11, UPT, UPT, UR11, 0x400, URZ ;  /* 0x000004000b0b7890 */ /* 0x000fc6000fffe0ff */
[----:B--2---:R0:W-:Y:S04]  /*2b40*/  STS.U16 [R18+UR7+0x200], R21 ;  /* 0x0002001512007988 */ /* 0x0041e80008000407 */
[----:B---3--:R0:W-:Y:S01]  /*2b50*/  STS.U16 [R18+UR7+0x300], R27 ;  /* 0x0003001b12007988 */ /* 0x0081e20008000407 */
[----:B------:R1:W-:Y:S06]  /*2b60*/  MEMBAR.ALL.CTA ;  /* 0x0000000000007992 */ /* 0x0003ec0000008000 */
[----:B-1----:R-:W1:Y:S02]  /*2b70*/  FENCE.VIEW.ASYNC.S ;  /* 0x00000000000073c6 */ /* 0x002e640000000000 */
[----:B-1----:R-:W-:Y:S06]  /*2b80*/  BAR.SYNC.DEFER_BLOCKING 0x0 ;  /* 0x0000000000007b1d */ /* 0x002fec0000010000 */
[----:B------:R-:W-:Y:S05]  /*2b90*/  BRA.U UP1, `(.L_x_10) ;  /* 0x0000000101247547 */ /* 0x000fea000b800000 */
[----:B------:R-:W-:Y:S01]  /*2ba0*/  UMOV UR4, UR11 ;  /* 0x0000000b00047c82 */ /* 0x000fe20008000000 */
[----:B------:R-:W-:Y:S01]  /*2bb0*/  UMOV UR5, URZ ;  /* 0x000000ff00057c82 */ /* 0x000fe20008000000 */
[----:B------:R-:W-:Y:S01]  /*2bc0*/  UMOV UR9, 0xc0004010 ;  /* 0xc000401000097882 */ /* 0x000fe20000000000 */
[----:B------:R-:W-:Y:S01]  /*2bd0*/  UMOV UR18, 0x0 ;  /* 0x0000000000127882 */ /* 0x000fe20000000000 */
[----:B------:R-:W-:Y:S01]  /*2be0*/  UMOV UR19, 0x8040490 ;  /* 0x0804049000137882 */ /* 0x000fe20000000000 */
[----:B------:R-:W-:Y:S01]  /*2bf0*/  UMOV UR4, UR4 ;  /* 0x0000000400047c82 */ /* 0x000fe20008000000 */
[----:B------:R1:W-:Y:S01]  /*2c00*/  UTCHMMA tmem[UR49], gdesc[UR8], tmem[UR31], tmem[UR18], idesc[UR19], UPT ;  /* 0x00ff1208310079ea */ /* 0x0003e2000b80001f */
[----:B------:R1:W-:Y:S01]  /*2c10*/  UTCBAR [UR4], URZ ;  /* 0x000000ff040073e9 */ /* 0x0003e200080000ff */
[----:B------:R-:W-:Y:S02]  /*2c20*/  NOP ;  /* 0x0000000000007918 */ /* 0x000fe40000000000 */
.L_x_10:
[----:B------:R-:W-:Y:S01]  /*2c30*/  UIADD3 UR15, UPT, UPT, UR15, 0x1, URZ ;  /* 0x000000010f0f7890 */ /* 0x000fe2000fffe0ff */
[----:B0-----:R-:W-:Y:S01]  /*2c40*/  IMAD.U32 R7, RZ, RZ, UR48 ;  /* 0x00000030ff077e24 */ /* 0x001fe2000f8e00ff */
[----:B------:R-:W-:Y:S01]  /*2c50*/  UIADD3 UR14, UPT, UPT, UR14, -0x1, URZ ;  /* 0xffffffff0e0e7890 */ /* 0x000fe2000fffe0ff */
[----:B------:R-:W-:Y:S01]  /*2c60*/  IMAD.MOV.U32 R4, RZ, RZ, R16 ;  /* 0x000000ffff047224 */ /* 0x000fe200078e0010 */
[----:B------:R-:W-:Y:S01]  /*2c70*/  UISETP.GT.AND UP2, UPT, UR15, 0x1, UPT ;  /* 0x000000010f00788c */ /* 0x000fe2000bf44270 */
[----:B------:R-:W-:Y:S01]  /*2c80*/  IMAD.MOV.U32 R5, RZ, RZ, R19 ;  /* 0x000000ffff057224 */ /* 0x000fe200078e0013 */
[----:B------:R-:W-:Y:S01]  /*2c90*/  UIADD3 UR41, UPT, UPT, UR41, -0x10, URZ ;  /* 0xfffffff029297890 */ /* 0x000fe2000fffe0ff */
[----:B------:R-:W-:Y:S01]  /*2ca0*/  IMAD.U32 R9, RZ, RZ, UR12 ;  /* 0x0000000cff097e24 */ /* 0x000fe2000f8e00ff */
[----:B-1----:R-:W-:Y:S01]  /*2cb0*/  USEL UR4, URZ, 0x1, !UP2 ;  /* 0x00000001ff047887 */ /* 0x002fe2000d000000 */
[----:B------:R-:W-:Y:S01]  /*2cc0*/  IMAD.WIDE R4, R7, 0x2, R4 ;  /* 0x0000000207047825 */ /* 0x000fe200078e0204 */
[----:B------:R-:W-:-:S02]  /*2cd0*/  USEL UR15, UR15, URZ, !UP2 ;  /* 0x000000ff0f0f7287 */ /* 0x000fc4000d000000 */
[----:B------:R-:W-:Y:S01]  /*2ce0*/  UISETP.NE.U32.AND UP2, UPT, UR14, URZ, UPT ;  /* 0x000000ff0e00728c */ /* 0x000fe2000bf45070 */
[----:B------:R-:W-:Y:S01]  /*2cf0*/  IMAD.WIDE R14, R9, 0x2, R14 ;  /* 0x00000002090e7825 */ /* 0x000fe200078e020e */
[----:B------:R-:W-:-:S03]  /*2d00*/  ULOP3.LUT UR5, UR6, UR4, URZ, 0x3c, !UPT ;  /* 0x0000000406057292 */ /* 0x000fc6000f8e3cff */
[----:B------:R-:W-:Y:S01]  /*2d10*/  IMAD.MOV.U32 R16, RZ, RZ, R4 ;  /* 0x000000ffff107224 */ /* 0x000fe200078e0004 */
[----:B------:R-:W-:Y:S01]  /*2d20*/  UMOV UR4, UR6 ;  /* 0x0000000600047c82 */ /* 0x000fe20008000000 */
[----:B------:R-:W-:Y:S02]  /*2d30*/  IMAD.MOV.U32 R19, RZ, RZ, R5 ;  /* 0x000000ffff137224 */ /* 0x000fe400078e0005 */
[----:B------:R-:W-:Y:S01]  /*2d40*/  UMOV UR6, UR5 ;  /* 0x0000000500067c82 */ /* 0x000fe20008000000 */
[----:B------:R-:W-:Y:S05]  /*2d50*/  BRA.U UP2, `(.L_x_11) ;  /* 0xfffffff5020c7547 */ /* 0x000fea000b83ffff */
.L_x_8:
[----:B------:R-:W-:Y:S01]  /*2d60*/  UISETP.GE.AND UP1, UPT, UR42, 0x10, UPT ;  /* 0x000000102a00788c */ /* 0x000fe2000bf26270 */
[----:B------:R-:W0:Y:S01]  /*2d70*/  LDCU UR5, c[0x0][0x3b4] ;  /* 0x00007680ff0577ac */ /* 0x000e220008000800 */
[----:B------:R-:W2:Y:S07]  /*2d80*/  LDCU.128 UR12, c[0x0][0x390] ;  /* 0x00007200ff0c77ac */ /* 0x000eae0008000c00 */
[----:B------:R-:W-:Y:S05]  /*2d90*/  BRA.U !UP1, `(.L_x_12) ;  /* 0x0000000109107547 */ /* 0x000fea000b800000 */
[----:B------:R-:W-:-:S06]  /*2da0*/  USHF.L.U32 UR4, UR4, 0x1f, URZ ;  /* 0x0000001f04047899 */ /* 0x000fcc00080006ff */
[----:B------:R-:W-:-:S04]  /*2db0*/  IMAD.U32 R3, RZ, RZ, UR4 ;  /* 0x00000004ff037e24 */ /* 0x000fc8000f8e00ff */
[----:B------:R-:W3:Y:S02]  /*2dc0*/  SYNCS.PHASECHK.TRANS64.TRYWAIT P0, [UR11], R3 ;  /* 0x00000003ff0075a7 */ /* 0x000ee4000800110b */
[----:B---3--:R-:W-:Y:S05]  /*2dd0*/  @!P0 BRA `(.L_x_13) ;  /* 0x0000000800a88947 */ /* 0x008fea0003800000 */
.L_x_12:
[----:B------:R-:W-:Y:S01]  /*2de0*/  BAR.SYNC.DEFER_BLOCKING 0x0 ;  /* 0x0000000000007b1d */ /* 0x000fe20000010000 */
[----:B------:R-:W-:Y:S01]  /*2df0*/  VIADD R21, R0, 0x1 ;  /* 0x0000000100157836 */ /* 0x000fe20000000000 */
[----:B--2---:R-:W-:Y:S01]  /*2e00*/  ISETP.GE.AND P0, PT, R2, UR14, PT ;  /* 0x0000000e02007c0c */ /* 0x004fe2000bf06270 */
[----:B------:R-:W-:Y:S02]  /*2e10*/  VIADD R3, R0, 0x3 ;  /* 0x0000000300037836 */ /* 0x000fe40000000000 */
[----:B0-----:R-:W-:Y:S01]  /*2e20*/  IMAD R2, R2, UR5, RZ ;  /* 0x0000000502027c24 */ /* 0x001fe2000f8e02ff */
[----:B------:R-:W0:Y:S01]  /*2e30*/  LDCU UR4, c[0x0][0x3b8] ;  /* 0x00007700ff0477ac */ /* 0x000e220008000800 */
[----:B------:R-:W-:Y:S01]  /*2e40*/  ISETP.LT.AND P3, PT, R21, UR15, !P0 ;  /* 0x0000000f15007c0c */ /* 0x000fe2000c761270 */
[C---:B------:R-:W-:Y:S01]  /*2e50*/  VIADD R20, R0.reuse, 0x2 ;  /* 0x0000000200147836 */ /* 0x040fe20000000000 */
[----:B------:R-:W-:Y:S01]  /*2e60*/  ISETP.LT.AND P2, PT, R3, UR15, !P0 ;  /* 0x0000000f03007c0c */ /* 0x000fe2000c741270 */
[----:B------:R-:W-:Y:S01]  /*2e70*/  VIADD R25, R0, 0x4 ;  /* 0x0000000400197836 */ /* 0x000fe20000000000 */
[----:B------:R-:W-:-:S02]  /*2e80*/  LEA R3, P4, R2, UR12, 0x1 ;  /* 0x0000000c02037c11 */ /* 0x000fc4000f8808ff */
[----:B------:R-:W-:Y:S02]  /*2e90*/  ISETP.LT.AND P5, PT, R20, UR15, !P0 ;  /* 0x0000000f14007c0c */ /* 0x000fe4000c7a1270 */
[----:B------:R-:W-:Y:S02]  /*2ea0*/  ISETP.LT.AND P6, PT, R0, UR15, !P0 ;  /* 0x0000000f00007c0c */ /* 0x000fe4000c7c1270 */
[----:B------:R-:W-:Y:S01]  /*2eb0*/  LEA.HI.X.SX32 R2, R2, UR13, 0x1, P4 ;  /* 0x0000000d02027c11 */ /* 0x000fe2000a0f0eff */
[----:B------:R-:W2:Y:S02]  /*2ec0*/  @!P1 SYNCS.CCTL.IV [UR7+0x400] ;  /* 0x00040000ff0099b1 */ /* 0x000ea40008000007 */
[----:B--2---:R-:W-:Y:S01]  /*2ed0*/  BAR.SYNC.DEFER_BLOCKING 0x0 ;  /* 0x0000000000007b1d */ /* 0x004fe20000010000 */
[----:B0-----:R-:W-:-:S05]  /*2ee0*/  IMAD R21, R0, UR4, RZ ;  /* 0x0000000400157c24 */ /* 0x001fca000f8e02ff */
[----:B-1----:R-:W0:Y:S01]  /*2ef0*/  LDTM.x16 R4, tmem[UR10] ;  /* 0x0000000a000479ee */ /* 0x002e220008240000 */
[----:B------:R-:W1:Y:S01]  /*2f00*/  @!P1 SYNCS.CCTL.IV [UR7+0x408] ;  /* 0x00040800ff0099b1 */ /* 0x000e620008000007 */
[----:B------:R-:W-:Y:S01]  /*2f10*/  LEA R22, P1, R21, R3, 0x1 ;  /* 0x0000000315167211 */ /* 0x000fe200078208ff */
[----:B------:R-:W-:-:S03]  /*2f20*/  NOP ;  /* 0x0000000000007918 */ /* 0x000fc60000000000 */
[----:B------:R-:W-:Y:S02]  /*2f30*/  LEA.HI.X.SX32 R23, R21, R2, 0x1, P1 ;  /* 0x0000000215177211 */ /* 0x000fe400008f0eff */
[----:B------:R-:W-:Y:S01]  /*2f40*/  ISETP.LT.AND P1, PT, R25, UR15, !P0 ;  /* 0x0000000f19007c0c */ /* 0x000fe2000c721270 */
[C---:B------:R-:W-:Y:S01]  /*2f50*/  VIADD R25, R0.reuse, 0x6 ;  /* 0x0000000600197836 */ /* 0x040fe20000000000 */
[----:B0-----:R-:W-:Y:S01]  /*2f60*/  F2FP.BF16.F32.PACK_AB R24, R5, R4 ;  /* 0x000000040518723e */ /* 0x001fe200000010ff */
[----:B------:R-:W-:Y:S01]  /*2f70*/  VIADD R4, R21, UR4 ;  /* 0x0000000415047c36 */ /* 0x000fe20008000000 */
[----:B------:R-:W-:Y:S01]  /*2f80*/  F2FP.BF16.F32.PACK_AB R10, R11, R10 ;  /* 0x0000000a0b0a723e */ /* 0x000fe200000010ff */
[----:B------:R-:W-:Y:S01]  /*2f90*/  VIADD R5, R0, 0x5 ;  /* 0x0000000500057836 */ /* 0x000fe20000000000 */
[----:B------:R-:W-:Y:S02]  /*2fa0*/  PRMT R26, R24, 0x7610, R26 ;  /* 0x00007610181a7816 */ /* 0x000fe4000000001a */
[----:B------:R-:W-:-:S02]  /*2fb0*/  LEA R20, P4, R4, R3, 0x1 ;  /* 0x0000000304147211 */ /* 0x000fc400078808ff */
[----:B------:R-:W-:Y:S01]  /*2fc0*/  PRMT R27, R24, 0x7632, R27 ;  /* 0x00007632181b7816 */ /* 0x000fe2000000001b */
[----:B------:R0:W-:Y:S01]  /*2fd0*/  @P6 STG.E.U16 desc[UR16][R22.64], R26 ;  /* 0x0000001a16006986 */ /* 0x0001e2000c101510 */
[C---:B------:R-:W-:Y:S02]  /*2fe0*/  LEA.HI.X.SX32 R21, R4.reuse, R2, 0x1, P4 ;  /* 0x0000000204157211 */ /* 0x040fe400020f0eff */
[----:B------:R-:W-:Y:S01]  /*2ff0*/  ISETP.LT.AND P4, PT, R5, UR15, !P0 ;  /* 0x0000000f05007c0c */ /* 0x000fe2000c781270 */
[----:B------:R-:W-:Y:S01]  /*3000*/  VIADD R5, R4, UR4 ;  /* 0x0000000404057c36 */ /* 0x000fe20008000000 */
[----:B------:R-:W-:Y:S01]  /*3010*/  F2FP.BF16.F32.PACK_AB R11, R13, R12 ;  /* 0x0000000c0d0b723e */ /* 0x000fe200000010ff */
[----:B------:R2:W-:Y:S01]  /*3020*/  @P3 STG.E.U16 desc[UR16][R20.64], R27 ;  /* 0x0000001b14003986 */ /* 0x0005e2000c101510 */
[----:B------:R-:W-:Y:S01]  /*3030*/  VIADD R12, R0, 0xc ;  /* 0x0000000c000c7836 */ /* 0x000fe20000000000 */
[----:B------:R-:W-:Y:S01]  /*3040*/  PRMT R13, R10, 0x7632, R13 ;  /* 0x000076320a0d7816 */ /* 0x000fe2000000000d */
[C---:B------:R-:W-:Y:S01]  /*3050*/  VIADD R24, R5.reuse, UR4 ;  /* 0x0000000405187c36 */ /* 0x040fe20008000000 */
[----:B------:R-:W-:Y:S01]  /*3060*/  LEA R4, P3, R5, R3, 0x1 ;  /* 0x0000000305047211 */ /* 0x000fe200078608ff */
[----:B0-----:R-:W-:Y:S01]  /*3070*/  VIADD R23, R0, 0x8 ;  /* 0x0000000800177836 */ /* 0x001fe20000000000 */
[----:B------:R-:W-:-:S02]  /*3080*/  F2FP.BF16.F32.PACK_AB R16, R17, R16 ;  /* 0x000000101110723e */ /* 0x000fc400000010ff */
[----:B------:R-:W-:Y:S02]  /*3090*/  LEA.HI.X.SX32 R5, R5, R2, 0x1, P3 ;  /* 0x0000000205057211 */ /* 0x000fe400018f0eff */
[----:B------:R-:W-:Y:S01]  /*30a0*/  ISETP.LT.AND P3, PT, R25, UR15, !P0 ;  /* 0x0000000f19007c0c */ /* 0x000fe2000c761270 */
[----:B------:R-:W-:Y:S01]  /*30b0*/  VIADD R25, R0, 0x7 ;  /* 0x0000000700197836 */ /* 0x000fe20000000000 */
[----:B--2---:R-:W-:Y:S02]  /*30c0*/  F2FP.BF16.F32.PACK_AB R21, R7, R6 ;  /* 0x000000060715723e */ /* 0x004fe400000010ff */
[C---:B------:R-:W-:Y:S02]  /*30d0*/  LEA R6, P6, R24.reuse, R3, 0x1 ;  /* 0x0000000318067211 */ /* 0x040fe400078c08ff */
[----:B------:R-:W-:Y:S01]  /*30e0*/  PRMT R26, R21, 0x7632, R26 ;  /* 0x00007632151a7816 */ /* 0x000fe2000000001a */
[----:B------:R0:W-:Y:S01]  /*30f0*/  @P5 STG.E.U16 desc[UR16][R4.64], R21 ;  /* 0x0000001504005986 */ /* 0x0001e2000c101510 */
[C---:B------:R-:W-:Y:S01]  /*3100*/  LEA.HI.X.SX32 R7, R24.reuse, R2, 0x1, P6 ;  /* 0x0000000218077211 */ /* 0x040fe200030f0eff */
[----:B------:R-:W-:Y:S01]  /*3110*/  VIADD R24, R24, UR4 ;  /* 0x0000000418187c36 */ /* 0x000fe20008000000 */
[----:B------:R-:W-:-:S02]  /*3120*/  ISETP.LT.AND P6, PT, R25, UR15, !P0 ;  /* 0x0000000f19007c0c */ /* 0x000fc4000c7c1270 */
[----:B------:R-:W-:Y:S01]  /*3130*/  F2FP.BF16.F32.PACK_AB R18, R19, R18 ;  /* 0x000000121312723e */ /* 0x000fe200000010ff */
[C---:B------:R-:W-:Y:S01]  /*3140*/  VIADD R22, R24.reuse, UR4 ;  /* 0x0000000418167c36 */ /* 0x040fe20008000000 */
[----:B------:R2:W-:Y:S01]  /*3150*/  @P2 STG.E.U16 desc[UR16][R6.64], R26 ;  /* 0x0000001a06002986 */ /* 0x0005e2000c101510 */
[-C--:B------:R-:W-:Y:S02]  /*3160*/  LEA R20, P2, R24, R3.reuse, 0x1 ;  /* 0x0000000318147211 */ /* 0x080fe400078408ff */
[----:B0-----:R-:W-:Y:S01]  /*3170*/  F2FP.BF16.F32.PACK_AB R5, R9, R8 ;  /* 0x000000080905723e */ /* 0x001fe200000010ff */
[----:B------:R-:W-:Y:S01]  /*3180*/  VIADD R4, R0, 0x9 ;  /* 0x0000000900047836 */ /* 0x000fe20000000000 */
[----:B------:R-:W-:Y:S02]  /*3190*/  LEA R8, P5, R22, R3, 0x1 ;  /* 0x0000000316087211 */ /* 0x000fe400078a08ff */
[-C--:B------:R-:W-:Y:S02]  /*31a0*/  LEA.HI.X.SX32 R21, R24, R2.reuse, 0x1, P2 ;  /* 0x0000000218157211 */ /* 0x080fe400010f0eff */
[----:B------:R-:W-:Y:S01]  /*31b0*/  ISETP.LT.AND P2, PT, R23, UR15, !P0 ;  /* 0x0000000f17007c0c */ /* 0x000fe2000c741270 */
[----:B--2---:R-:W-:Y:S01]  /*31c0*/  VIADD R6, R0, 0xb ;  /* 0x0000000b00067836 */ /* 0x004fe20000000000 */
[C---:B------:R-:W-:Y:S01]  /*31d0*/  LEA.HI.X.SX32 R9, R22.reuse, R2, 0x1, P5 ;  /* 0x0000000216097211 */ /* 0x040fe200028f0eff */
[----:B------:R-:W-:Y:S01]  /*31e0*/  VIADD R22, R22, UR4 ;  /* 0x0000000416167c36 */ /* 0x000fe20008000000 */
[----:B------:R-:W-:Y:S01]  /*31f0*/  PRMT R23, R5, 0x7632, R23 ;  /* 0x0000763205177816 */ /* 0x000fe20000000017 */
[----:B------:R0:W-:Y:S01]  /*3200*/  @P1 STG.E.U16 desc[UR16][R20.64], R5 ;  /* 0x0000000514001986 */ /* 0x0001e2000c101510 */
[----:B------:R-:W-:Y:S01]  /*3210*/  ISETP.LT.AND P1, PT, R4, UR15, !P0 ;  /* 0x0000000f04007c0c */ /* 0x000fe2000c721270 */
[----:B------:R-:W-:-:S02]  /*3220*/  VIADD R7, R0, 0xa ;  /* 0x0000000a00077836 */ /* 0x000fc40000000000 */
[----:B------:R2:W-:Y:S01]  /*3230*/  @P4 STG.E.U16 desc[UR16][R8.64], R23 ;  /* 0x0000001708004986 */ /* 0x0005e2000c101510 */
[C---:B------:R-:W-:Y:S02]  /*3240*/  LEA R4, P4, R22.reuse, R3, 0x1 ;  /* 0x0000000316047211 */ /* 0x040fe400078808ff */
[----:B------:R-:W-:Y:S02]  /*3250*/  ISETP.LT.AND P5, PT, R7, UR15, !P0 ;  /* 0x0000000f07007c0c */ /* 0x000fe4000c7a1270 */
[C---:B0-----:R-:W-:Y:S01]  /*3260*/  LEA.HI.X.SX32 R5, R22.reuse, R2, 0x1, P4 ;  /* 0x0000000216057211 */ /* 0x041fe200020f0eff */
[----:B------:R-:W-:Y:S01]  /*3270*/  VIADD R22, R22, UR4 ;  /* 0x0000000416167c36 */ /* 0x000fe20008000000 */
[----:B------:R-:W-:Y:S02]  /*3280*/  PRMT R21, R10, 0x7610, R21 ;  /* 0x000076100a157816 */ /* 0x000fe40000000015 */
[----:B------:R-:W-:Y:S01]  /*3290*/  ISETP.LT.AND P4, PT, R6, UR15, !P0 ;  /* 0x0000000f06007c0c */ /* 0x000fe2000c781270 */
[----:B--2---:R-:W-:-:S02]  /*32a0*/  VIADD R9, R22, UR4 ;  /* 0x0000000416097c36 */ /* 0x004fc40008000000 */
[----:B------:R0:W-:Y:S01]  /*32b0*/  @P3 STG.E.U16 desc[UR16][R4.64], R21 ;  /* 0x0000001504003986 */ /* 0x0001e2000c101510 */
[----:B------:R-:W-:Y:S01]  /*32c0*/  LEA R6, P3, R22, R3, 0x1 ;  /* 0x0000000316067211 */ /* 0x000fe200078608ff */
[----:B------:R-:W-:-:S03]  /*32d0*/  VIADD R10, R9, UR4 ;  /* 0x00000004090a7c36 */ /* 0x000fc60008000000 */
[----:B------:R-:W-:Y:S02]  /*32e0*/  LEA.HI.X.SX32 R7, R22, R2, 0x1, P3 ;  /* 0x0000000216077211 */ /* 0x000fe400018f0eff */
[----:B------:R-:W-:-:S03]  /*32f0*/  LEA R8, P3, R9, R3, 0x1 ;  /* 0x0000000309087211 */ /* 0x000fc600078608ff */
[----:B------:R2:W-:Y:S01]  /*3300*/  @P6 STG.E.U16 desc[UR16][R6.64], R13 ;  /* 0x0000000d06006986 */ /* 0x0005e2000c101510 */
[-C--:B------:R-:W-:Y:S01]  /*3310*/  LEA.HI.X.SX32 R9, R9, R2.reuse, 0x1, P3 ;  /* 0x0000000209097211 */ /* 0x080fe200018f0eff */
[----:B0-----:R-:W-:Y:S01]  /*3320*/  VIADD R5, R10, UR4 ;  /* 0x000000040a057c36 */ /* 0x001fe20008000000 */
[----:B------:R-:W-:Y:S01]  /*3330*/  ISETP.LT.AND P3, PT, R12, UR15, !P0 ;  /* 0x0000000f0c007c0c */ /* 0x000fe2000c761270 */
[----:B------:R-:W-:Y:S01]  /*3340*/  VIADD R4, R0, 0xd ;  /* 0x0000000d00047836 */ /* 0x000fe20000000000 */
[-C--:B------:R-:W-:Y:S01]  /*3350*/  LEA R12, P6, R10, R3.reuse, 0x1 ;  /* 0x000000030a0c7211 */ /* 0x080fe200078c08ff */
[----:B------:R0:W-:Y:S01]  /*3360*/  @P2 STG.E.U16 desc[UR16][R8.64], R11 ;  /* 0x0000000b08002986 */ /* 0x0001e2000c101510 */
[----:B------:R-:W-:Y:S02]  /*3370*/  VIADD R21, R0, 0xe ;  /* 0x0000000e00157836 */ /* 0x000fe40000000000 */
[----:B------:R-:W-:Y:S02]  /*3380*/  ISETP.LT.AND P2, PT, R4, UR15, !P0 ;  /* 0x0000000f04007c0c */ /* 0x000fe4000c741270 */
[----:B--2---:R-:W-:Y:S01]  /*3390*/  LEA.HI.X.SX32 R13, R10, R2, 0x1, P6 ;  /* 0x000000020a0d7211 */ /* 0x004fe200030f0eff */
[C---:B------:R-:W-:Y:S01]  /*33a0*/  VIADD R10, R5.reuse, UR4 ;  /* 0x00000004050a7c36 */ /* 0x040fe20008000000 */
[----:B------:R-:W-:-:S03]  /*33b0*/  LEA R4, P6, R5, R3, 0x1 ;  /* 0x0000000305047211 */ /* 0x000fc600078c08ff */
[C---:B------:R-:W-:Y:S01]  /*33c0*/  VIADD R7, R10.reuse, UR4 ;  /* 0x000000040a077c36 */ /* 0x040fe20008000000 */
[----:B0-----:R-:W-:Y:S02]  /*33d0*/  PRMT R9, R11, 0x7632, R9 ;  /* 0x000076320b097816 */ /* 0x001fe40000000009 */
[-C--:B------:R-:W-:Y:S01]  /*33e0*/  LEA.HI.X.SX32 R5, R5, R2.reuse, 0x1, P6 ;  /* 0x0000000205057211 */ /* 0x080fe200030f0eff */
[C---:B------:R-:W-:Y:S01]  /*33f0*/  VIADD R11, R7.reuse, UR4 ;  /* 0x00000004070b7c36 */ /* 0x040fe20008000000 */
[-C--:B------:R-:W-:Y:S01]  /*3400*/  LEA R6, P6, R7, R3.reuse, 0x1 ;  /* 0x0000000307067211 */ /* 0x080fe200078c08ff */
[----:B------:R0:W-:Y:S01]  /*3410*/  @P1 STG.E.U16 desc[UR16][R12.64], R9 ;  /* 0x000000090c001986 */ /* 0x0001e2000c101510 */
[CC--:B------:R-:W-:Y:S01]  /*3420*/  LEA R8, P1, R10.reuse, R3.reuse, 0x1 ;  /* 0x000000030a087211 */ /* 0x0c0fe200078208ff */
[----:B------:R-:W-:Y:S01]  /*3430*/  VIADD R20, R11, UR4 ;  /* 0x000000040b147c36 */ /* 0x000fe20008000000 */
[-C--:B------:R-:W-:Y:S02]  /*3440*/  LEA.HI.X.SX32 R7, R7, R2.reuse, 0x1, P6 ;  /* 0x0000000207077211 */ /* 0x080fe400030f0eff */
[----:B0-----:R-:W-:Y:S01]  /*3450*/  LEA.HI.X.SX32 R9, R10, R2, 0x1, P1 ;  /* 0x000000020a097211 */ /* 0x001fe200008f0eff */
[----:B------:R-:W-:Y:S01]  /*3460*/  VIADD R13, R0, 0xf ;  /* 0x0000000f000d7836 */ /* 0x000fe20000000000 */
[----:B------:R-:W-:Y:S01]  /*3470*/  LEA R10, P6, R11, R3, 0x1 ;  /* 0x000000030b0a7211 */ /* 0x000fe200078c08ff */
[----:B------:R-:W-:Y:S01]  /*3480*/  VIADD R0, R20, UR4 ;  /* 0x0000000414007c36 */ /* 0x000fe20008000000 */
[----:B------:R-:W-:-:S02]  /*3490*/  ISETP.LT.AND P1, PT, R21, UR15, !P0 ;  /* 0x0000000f15007c0c */ /* 0x000fc4000c721270 */
[----:B------:R-:W-:Y:S02]  /*34a0*/  LEA.HI.X.SX32 R11, R11, R2, 0x1, P6 ;  /* 0x000000020b0b7211 */ /* 0x000fe400030f0eff */
[CC--:B------:R-:W-:Y:S02]  /*34b0*/  LEA R12, P6, R20.reuse, R3.reuse, 0x1 ;  /* 0x00000003140c7211 */ /* 0x0c0fe400078c08ff */
[----:B------:R-:W-:Y:S02]  /*34c0*/  ISETP.LT.AND P0, PT, R13, UR15, !P0 ;  /* 0x0000000f0d007c0c */ /* 0x000fe4000c701270 */
[----:B------:R-:W-:Y:S02]  /*34d0*/  F2FP.BF16.F32.PACK_AB R21, R15, R14 ;  /* 0x0000000e0f15723e */ /* 0x000fe400000010ff */
[-C--:B------:R-:W-:Y:S02]  /*34e0*/  LEA.HI.X.SX32 R13, R20, R2.reuse, 0x1, P6 ;  /* 0x00000002140d7211 */ /* 0x080fe400030f0eff */
[C---:B------:R-:W-:Y:S01]  /*34f0*/  LEA R14, P6, R0.reuse, R3, 0x1 ;  /* 0x00000003000e7211 */ /* 0x040fe200078c08ff */
[----:B------:R0:W-:Y:S03]  /*3500*/  @P5 STG.E.U16 desc[UR16][R4.64], R21 ;  /* 0x0000001504005986 */ /* 0x0001e6000c101510 */
[----:B------:R-:W-:-:S02]  /*3510*/  LEA.HI.X.SX32 R15, R0, R2, 0x1, P6 ;  /* 0x00000002000f7211 */ /* 0x000fc400030f0eff */
[----:B------:R-:W-:-:S05]  /*3520*/  PRMT R0, R21, 0x7632, R0 ;  /* 0x0000763215007816 */ /* 0x000fca0000000000 */
[----:B------:R-:W-:Y:S01]  /*3530*/  @P4 STG.E.U16 desc[UR16][R8.64], R0 ;  /* 0x0000000008004986 */ /* 0x000fe2000c101510 */
[----:B0-----:R-:W-:-:S03]  /*3540*/  PRMT R5, R16, 0x7632, R5 ;  /* 0x0000763210057816 */ /* 0x001fc60000000005 */
[----:B------:R0:W-:Y:S04]  /*3550*/  @P3 STG.E.U16 desc[UR16][R6.64], R16 ;  /* 0x0000001006003986 */ /* 0x0001e8000c101510 */
[----:B------:R2:W-:Y:S04]  /*3560*/  @P2 STG.E.U16 desc[UR16][R10.64], R5 ;  /* 0x000000050a002986 */ /* 0x0005e8000c101510 */
[----:B------:R2:W-:Y:S01]  /*3570*/  @P1 STG.E.U16 desc[UR16][R12.64], R18 ;  /* 0x000000120c001986 */ /* 0x0005e2000c101510 */
[----:B0-----:R-:W-:-:S05]  /*3580*/  PRMT R7, R18, 0x7632, R7 ;  /* 0x0000763212077816 */ /* 0x001fca0000000007 */
[----:B------:R2:W-:Y:S01]  /*3590*/  @P0 STG.E.U16 desc[UR16][R14.64], R7 ;  /* 0x000000070e000986 */ /* 0x0005e2000c101510 */
[----:B-1----:R-:W-:Y:S06]  /*35a0*/  BAR.SYNC.DEFER_BLOCKING 0x0 ;  /* 0x0000000000007b1d */ /* 0x002fec0000010000 */
[----:B------:R-:W-:Y:S05]  /*35b0*/  BRA.U UP0, `(.L_x_14) ;  /* 0x00000001009c7547 */ /* 0x000fea000b800000 */
[----:B------:R-:W0:Y:S01]  /*35c0*/  S2UR UR5, SR_CgaCtaId ;  /* 0x00000000000579c3 */ /* 0x000e220000008800 */
[----:B------:R-:W-:Y:S01]  /*35d0*/  NOP ;  /* 0x0000000000007918 */ /* 0x000fe20000000000 */
[----:B------:R-:W-:Y:S01]  /*35e0*/  UMOV UR4, 0x50 ;  /* 0x0000005000047882 */ /* 0x000fe20000000000 */
[----:B------:R-:W-:Y:S02]  /*35f0*/  IMAD.U32 R0, RZ, RZ, UR31 ;  /* 0x0000001fff007e24 */ /* 0x000fe4000f8e00ff */
[----:B------:R-:W-:-:S03]  /*3600*/  IMAD.MOV.U32 R3, RZ, RZ, 0x1 ;  /* 0x00000001ff037424 */ /* 0x000fc600078e00ff */
[----:B------:R-:W-:-:S04]  /*3610*/  LOP3.LUT R0, R0, 0xffff, RZ, 0xc0, !PT ;  /* 0x0000ffff00007812 */ /* 0x000fc800078ec0ff */
[----:B------:R-:W-:-:S05]  /*3620*/  SHF.R.U32.HI R0, RZ, 0x5, R0 ;  /* 0x00000005ff007819 */ /* 0x000fca0000011600 */
[----:B------:R-:W-:Y:S01]  /*3630*/  VIADD R2, R0, 0x10 ;  /* 0x0000001000027836 */ /* 0x000fe20000000000 */
[----:B------:R-:W-:Y:S01]  /*3640*/  SHF.L.U32 R0, R3, R0, RZ ;  /* 0x0000000003007219 */ /* 0x000fe200000006ff */
[----:B0-----:R-:W-:-:S03]  /*3650*/  ULEA UR6, UR5, UR4, 0x18 ;  /* 0x0000000405067291 */ /* 0x001fc6000f8ec0ff */
[----:B------:R-:W-:-:S04]  /*3660*/  SHF.L.U32 R3, R3, R2, RZ ;  /* 0x0000000203037219 */ /* 0x000fc800000006ff */
[----:B------:R-:W-:Y:S02]  /*3670*/  LOP3.LUT R0, R3, R0, RZ, 0xfc, !PT ;  /* 0x0000000003007212 */ /* 0x000fe400078efcff */
[----:B--2---:R-:W0:Y:S02]  /*3680*/  LDS R5, [UR6] ;  /* 0x00000006ff057984 */ /* 0x004e240008000800 */
[C---:B------:R-:W-:Y:S02]  /*3690*/  LOP3.LUT R2, R0.reuse, 0xffff, RZ, 0xc0, !PT ;  /* 0x0000ffff00027812 */ /* 0x040fe400078ec0ff */
[----:B0-----:R-:W-:-:S04]  /*36a0*/  LOP3.LUT R3, R0, 0xffff, R5, 0x80, !PT ;  /* 0x0000ffff00037812 */ /* 0x001fc800078e8005 */
[----:B------:R-:W-:-:S13]  /*36b0*/  ISETP.NE.AND P0, PT, R3, R2, PT ;  /* 0x000000020300720c */ /* 0x000fda0003f05270 */
[----:B------:R-:W-:Y:S05]  /*36c0*/  @P0 BRA `(.L_x_15) ;  /* 0x0000000000500947 */ /* 0x000fea0003800000 */
[----:B------:R-:W-:Y:S02]  /*36d0*/  SHF.R.U32.HI R5, RZ, 0x10, R5 ;  /* 0x00000010ff057819 */ /* 0x000fe40000011605 */
[----:B------:R-:W-:-:S04]  /*36e0*/  SHF.R.U32.HI R2, RZ, 0x10, R0 ;  /* 0x00000010ff027819 */ /* 0x000fc80000011600 */
[----:B------:R-:W-:-:S04]  /*36f0*/  LOP3.LUT R5, R5, R2, RZ, 0xc0, !PT ;  /* 0x0000000205057212 */ /* 0x000fc800078ec0ff */
[----:B------:R-:W-:-:S13]  /*3700*/  ISETP.NE.AND P0, PT, R5, R2, PT ;  /* 0x000000020500720c */ /* 0x000fda0003f05270 */
[----:B------:R-:W-:Y:S05]  /*3710*/  @P0 BRA `(.L_x_16) ;  /* 0x0000000000300947 */ /* 0x000fea0003800000 */
[----:B------:R-:W-:Y:S01]  /*3720*/  R2UR UR4, R0 ;  /* 0x00000000000472ca */ /* 0x000fe200000e0000 */
[----:B------:R-:W-:Y:S01]  /*3730*/  VOTEU.ANY UR5, UPT, PT ;  /* 0x0000000000057886 */ /* 0x000fe200038e0100 */
[----:B------:R-:W0:Y:S01]  /*3740*/  S2R R0, SR_LANEID ;  /* 0x0000000000007919 */ /* 0x000e220000000000 */
[----:B------:R-:W-:-:S10]  /*3750*/  UFLO.U32 UR5, UR5 ;  /* 0x00000005000572bd */ /* 0x000fd400080e0000 */
[----:B------:R-:W-:-:S06]  /*3760*/  ULOP3.LUT UR4, URZ, UR4, URZ, 0x33, !UPT ;  /* 0x00000004ff047292 */ /* 0x000fcc000f8e33ff */
[----:B------:R-:W-:-:S04]  /*3770*/  IMAD.U32 R2, RZ, RZ, UR4 ;  /* 0x00000004ff027e24 */ /* 0x000fc8000f8e00ff */
[----:B------:R-:W1:Y:S02]  /*3780*/  REDUX UR7, R2 ;  /* 0x00000000020773c4 */ /* 0x000e640000000000 */
[----:B------:R3:W-:Y:S01]  /*3790*/  UTCATOMSWS.AND URZ, UR4 ;  /* 0x0000000400ff79e3 */ /* 0x0007e20008000000 */
[----:B0-----:R-:W-:Y:S01]  /*37a0*/  ISETP.EQ.U32.AND P0, PT, R0, UR5, PT ;  /* 0x0000000500007c0c */ /* 0x001fe2000bf02070 */
[----:B-1----:R-:W-:-:S12]  /*37b0*/  IMAD.U32 R0, RZ, RZ, UR7 ;  /* 0x00000007ff007e24 */ /* 0x002fd8000f8e00ff */
[----:B------:R3:W-:Y:S01]  /*37c0*/  @P0 ATOMS.AND RZ, [UR6], R0 ;  /* 0x00000000ffff098c */ /* 0x0007e2000a800006 */
[----:B------:R-:W-:Y:S05]  /*37d0*/  BRA `(.L_x_14) ;  /* 0x0000000000147947 */ /* 0x000fea0003800000 */
.L_x_16:
[----:B------:R-:W-:-:S07]  /*37e0*/  MOV R2, 0x3800 ;  /* 0x0000380000027802 */ /* 0x000fce0000000f00 */
[----:B------:R-:W-:Y:S05]  /*37f0*/  CALL.REL.NOINC `($__internal_0_$__cuda_sm10x_tcgen05_guardrail_trap_col_being_dealloced_not_returned_by_alloc) ;  /* 0x00000000002c7944 */ /* 0x000fea0003c00000 */
[----:B------:R-:W-:Y:S05]  /*3800*/  BRA `(.L_x_14) ;  /* 0x0000000000087947 */ /* 0x000fea0003800000 */
.L_x_15:
[----:B------:R-:W-:-:S07]  /*3810*/  MOV R2, 0x3830 ;  /* 0x0000383000027802 */ /* 0x000fce0000000f00 */
[----:B------:R-:W-:Y:S05]  /*3820*/  CALL.REL.NOINC `($__internal_2_$__cuda_sm10x_tcgen05_guardrail_trap_unallocated_columns_being_dealloced) ;  /* 0x0000000000387944 */ /* 0x000fea0003c00000 */
.L_x_14:
[----:B------:R-:W-:Y:S01]  /*3830*/  NOP ;  /* 0x0000000000007918 */ /* 0x000fe20000000000 */
[----:B---3--:R-:W-:Y:S05]  /*3840*/  EXIT ;  /* 0x000000000000794d */ /* 0x008fea0003800000 */
.L_x_9:
[----:B------:R-:W0:Y:S02]  /*3850*/  SYNCS.PHASECHK.TRANS64.TRYWAIT P0, [UR11], R35 ;  /* 0x00000023ff0075a7 */ /* 0x000e24000800110b */
[----:B0-----:R-:W-:Y:S05]  /*3860*/  @!P0 BRA `(.L_x_9) ;  /* 0xfffffffc00f88947 */ /* 0x001fea000383ffff */
[----:B------:R-:W-:Y:S05]  /*3870*/  BRA `(.L_x_17) ;  /* 0xfffffff000547947 */ /* 0x000fea000383ffff */
.L_x_13:
[----:B------:R-:W3:Y:S02]  /*3880*/  SYNCS.PHASECHK.TRANS64.TRYWAIT P0, [UR11], R3 ;  /* 0x00000003ff0075a7 */ /* 0x000ee4000800110b */
[----:B---3--:R-:W-:Y:S05]  /*3890*/  @!P0 BRA `(.L_x_13) ;  /* 0xfffffffc00f88947 */ /* 0x008fea000383ffff */
[----:B------:R-:W-:Y:S05]  /*38a0*/  BRA `(.L_x_12) ;  /* 0xfffffff4004c7947 */ /* 0x000fea000383ffff */
        .weak           $__internal_0_$__cuda_sm10x_tcgen05_guardrail_trap_col_being_dealloced_not_returned_by_alloc
        .type           $__internal_0_$__cuda_sm10x_tcgen05_guardrail_trap_col_being_dealloced_not_returned_by_alloc,@function
        .size           $__internal_0_$__cuda_sm10x_tcgen05_guardrail_trap_col_being_dealloced_not_returned_by_alloc,($__internal_1_$__cuda_sm10x_tcgen05_guardrail_trap_phase_invalid_during_alloc - $__internal_0_$__cuda_sm10x_tcgen05_guardrail_trap_col_being_dealloced_not_returned_by_alloc)
$__internal_0_$__cuda_sm10x_tcgen05_guardrail_trap_col_being_dealloced_not_returned_by_alloc:
[----:B------:R-:W-:Y:S05]  /*38b0*/  BPT.TRAP 0x1 ;  /* 0x000000040000795c */ /* 0x000fea0000300000 */
[----:B------:R-:W-:-:S04]  /*38c0*/  IMAD.MOV.U32 R3, RZ, RZ, 0x0 ;  /* 0x00000000ff037424 */ /* 0x000fc800078e00ff */
[----:B------:R-:W-:Y:S05]  /*38d0*/  RET.REL.NODEC R2 `(matmul_kernel) ;  /* 0xffffffc402c87950 */ /* 0x000fea0003c3ffff */
        .weak           $__internal_1_$__cuda_sm10x_tcgen05_guardrail_trap_phase_invalid_during_alloc
        .type           $__internal_1_$__cuda_sm10x_tcgen05_guardrail_trap_phase_invalid_during_alloc,@function
        .size           $__internal_1_$__cuda_sm10x_tcgen05_guardrail_trap_phase_invalid_during_alloc,($__internal_2_$__cuda_sm10x_tcgen05_guardrail_trap_unallocated_columns_being_dealloced - $__internal_1_$__cuda_sm10x_tcgen05_guardrail_trap_phase_invalid_during_alloc)
$__internal_1_$__cuda_sm10x_tcgen05_guardrail_trap_phase_invalid_during_alloc:
[----:B------:R-:W-:Y:S05]  /*38e0*/  BPT.TRAP 0x1 ;  /* 0x000000040000795c */ /* 0x000fea0000300000 */
[----:B------:R-:W-:-:S04]  /*38f0*/  IMAD.MOV.U32 R3, RZ, RZ, 0x0 ;  /* 0x00000000ff037424 */ /* 0x000fc800078e00ff */
[----:B------:R-:W-:Y:S05]  /*3900*/  RET.REL.NODEC R2 `(matmul_kernel) ;  /* 0xffffffc402bc7950 */ /* 0x000fea0003c3ffff */
        .weak           $__internal_2_$__cuda_sm10x_tcgen05_guardrail_trap_unallocated_columns_being_dealloced
        .type           $__internal_2_$__cuda_sm10x_tcgen05_guardrail_trap_unallocated_columns_being_dealloced,@function
        .size           $__internal_2_$__cuda_sm10x_tcgen05_guardrail_trap_unallocated_columns_being_dealloced,(.L_x_21 - $__internal_2_$__cuda_sm10x_tcgen05_guardrail_trap_unallocated_columns_being_dealloced)
$__internal_2_$__cuda_sm10x_tcgen05_guardrail_trap_unallocated_columns_being_dealloced:
[----:B------:R-:W-:Y:S05]  /*3910*/  BPT.TRAP 0x1 ;  /* 0x000000040000795c */ /* 0x000fea0000300000 */
[----:B------:R-:W-:-:S04]  /*3920*/  IMAD.MOV.U32 R3, RZ, RZ, 0x0 ;  /* 0x00000000ff037424 */ /* 0x000fc800078e00ff */
[----:B------:R-:W-:Y:S05]  /*3930*/  RET.REL.NODEC R2 `(matmul_kernel) ;  /* 0xffffffc402b07950 */ /* 0x000fea0003c3ffff */
.L_x_18:
[----:B------:R-:W-:-:S00]  /*3940*/  BRA `(.L_x_18) ;  /* 0xfffffffc00fc7947 */ /* 0x000fc0000383ffff */
[----:B------:R-:W-:-:S00]  /*3950*/  NOP ;  /* 0x0000000000007918 */ /* 0x000fc00000000000 */
        /* <DEDUP_REMOVED lines=10> */
.L_x_21:


//--------------------- .nv.shared.matmul_kernel  --------------------------
	.section	.nv.shared.matmul_kernel,"aw",@nobits
	.sectionflags	@""
	.align	16
	.zero		1024


//--------------------- .nv.shared.reserved.0     --------------------------
	.section	.nv.shared.reserved.0,"aw",@nobits
	.align	8
	.weak		__nv_reservedSMEM_offset_0_alias
	.size		__nv_reservedSMEM_offset_0_alias, 0, 64
	.other		__nv_reservedSMEM_offset_0_alias,@"STO_CUDA_RESERVED_SHARED STV_DEFAULT"
__nv_reservedSMEM_offset_0_alias:
	.zero		0
.nv.shared.reserved.0:
	.zero		64
	.weak		__nv_reservedSMEM_allocation_phase
	.type		__nv_reservedSMEM_allocation_phase,@object
	.size		__nv_reservedSMEM_allocation_phase,(.L_0 - __nv_reservedSMEM_allocation_phase)
__nv_reservedSMEM_allocation_phase:
	.zero		1
.L_0:
	.zero		7
	.weak		__nv_reservedSMEM_devtool_atexit_pc
	.type		__nv_reservedSMEM_devtool_atexit_pc,@object
	.size		__nv_reservedSMEM_devtool_atexit_pc,(__nv_reservedSMEM_allocation_mask - __nv_reservedSMEM_devtool_atexit_pc)
__nv_reservedSMEM_devtool_atexit_pc:
	.zero		8
	.weak		__nv_reservedSMEM_allocation_mask
	.type		__nv_reservedSMEM_allocation_mask,@object
	.size		__nv_reservedSMEM_allocation_mask,(.L_2 - __nv_reservedSMEM_allocation_mask)
__nv_reservedSMEM_allocation_mask:
	.zero		4
.L_2:


//--------------------- .nv.constant0.matmul_kernel --------------------------
	.section	.nv.constant0.matmul_kernel,"a",@progbits
	.sectionflags	@""
	.align	4
.nv.constant0.matmul_kernel:
	.zero		976


//--------------------- SYMBOLS --------------------------

	.type		.nv.reservedSmem.offset0,@object
	.size		.nv.reservedSmem.offset0,0x4
	.type		.nv.reservedSmem.cap,@object
	.size		.nv.reservedSmem.cap,0x4
